//
// Generated by NVIDIA NVVM Compiler
//
// Compiler Build ID: CL-36424714
// Cuda compilation tools, release 13.0, V13.0.88
// Based on NVVM 20.0.0
//

.version 9.0
.target sm_100
.address_size 64

	// .globl	_Z13paddingkernelPfS_S_S_iii
// _ZZ8mykernelPfS_iiiiE6firsts has been demoted
// _ZZ8mykernelPfS_iiiiE7seconds has been demoted

.visible .entry _Z13paddingkernelPfS_S_S_iii(
	.param .u64 .ptr .align 1 _Z13paddingkernelPfS_S_S_iii_param_0,
	.param .u64 .ptr .align 1 _Z13paddingkernelPfS_S_S_iii_param_1,
	.param .u64 .ptr .align 1 _Z13paddingkernelPfS_S_S_iii_param_2,
	.param .u64 .ptr .align 1 _Z13paddingkernelPfS_S_S_iii_param_3,
	.param .u32 _Z13paddingkernelPfS_S_S_iii_param_4,
	.param .u32 _Z13paddingkernelPfS_S_S_iii_param_5,
	.param .u32 _Z13paddingkernelPfS_S_S_iii_param_6
)
{
	.reg .pred 	%p<68>;
	.reg .b32 	%r<95>;
	.reg .b32 	%f<106>;
	.reg .b64 	%rd<82>;

	ld.param.u64 	%rd13, [_Z13paddingkernelPfS_S_S_iii_param_0];
	ld.param.u64 	%rd12, [_Z13paddingkernelPfS_S_S_iii_param_1];
	ld.param.u64 	%rd14, [_Z13paddingkernelPfS_S_S_iii_param_2];
	ld.param.u64 	%rd15, [_Z13paddingkernelPfS_S_S_iii_param_3];
	ld.param.u32 	%r44, [_Z13paddingkernelPfS_S_S_iii_param_4];
	ld.param.u32 	%r45, [_Z13paddingkernelPfS_S_S_iii_param_5];
	ld.param.u32 	%r46, [_Z13paddingkernelPfS_S_S_iii_param_6];
	cvta.to.global.u64 	%rd1, %rd14;
	cvta.to.global.u64 	%rd2, %rd13;
	cvta.to.global.u64 	%rd3, %rd15;
	mov.u32 	%r1, %tid.x;
	mov.u32 	%r2, %ctaid.y;
	setp.lt.s32 	%p1, %r45, 1;
	@%p1 bra 	$L__BB0_43;
	cvta.to.global.u64 	%rd16, %rd12;
	mul.lo.s32 	%r3, %r44, %r2;
	mul.wide.u32 	%rd17, %r2, 4;
	add.s64 	%rd4, %rd16, %rd17;
	mul.lo.s32 	%r4, %r45, %r2;
	add.s32 	%r5, %r45, -1;
	shr.u32 	%r48, %r5, 6;
	add.s32 	%r6, %r48, 1;
	and.b32  	%r7, %r6, 7;
	setp.lt.u32 	%p2, %r45, 449;
	mov.b32 	%r83, 0;
	@%p2 bra 	$L__BB0_21;
	and.b32  	%r50, %r6, 134217720;
	neg.s32 	%r88, %r50;
	add.s32 	%r87, %r1, %r4;
	add.s32 	%r85, %r1, %r3;
	cvt.u64.u32 	%rd18, %r1;
	cvt.u64.u32 	%rd19, %r4;
	add.s64 	%rd20, %rd18, %rd19;
	shl.b64 	%rd21, %rd20, 2;
	add.s64 	%rd22, %rd21, %rd1;
	add.s64 	%rd81, %rd22, 1024;
	mov.b32 	%r89, 256;
	mov.u32 	%r86, %r1;
$L__BB0_3:
	.pragma "nounroll";
	setp.ge.s32 	%p3, %r2, %r46;
	mul.wide.s32 	%rd23, %r85, 4;
	add.s64 	%rd24, %rd2, %rd23;
	add.s64 	%rd10, %rd24, 1024;
	setp.ge.s32 	%p4, %r86, %r44;
	mov.f32 	%f98, 0f00000000;
	or.pred  	%p5, %p3, %p4;
	@%p5 bra 	$L__BB0_5;
	ld.global.f32 	%f32, [%rd10+-1024];
	ld.global.f32 	%f33, [%rd4];
	sqrt.rn.f32 	%f34, %f33;
	div.rn.f32 	%f98, %f32, %f34;
$L__BB0_5:
	mul.wide.u32 	%rd25, %r87, 4;
	add.s64 	%rd26, %rd1, %rd25;
	st.global.f32 	[%rd26], %f98;
	add.s32 	%r51, %r86, 64;
	setp.ge.s32 	%p7, %r51, %r44;
	mov.f32 	%f99, 0f00000000;
	or.pred  	%p8, %p3, %p7;
	@%p8 bra 	$L__BB0_7;
	ld.global.f32 	%f36, [%rd10+-768];
	ld.global.f32 	%f37, [%rd4];
	sqrt.rn.f32 	%f38, %f37;
	div.rn.f32 	%f99, %f36, %f38;
$L__BB0_7:
	st.global.f32 	[%rd81+-768], %f99;
	add.s32 	%r52, %r86, 128;
	setp.ge.s32 	%p10, %r52, %r44;
	mov.f32 	%f100, 0f00000000;
	or.pred  	%p11, %p3, %p10;
	@%p11 bra 	$L__BB0_9;
	ld.global.f32 	%f40, [%rd10+-512];
	ld.global.f32 	%f41, [%rd4];
	sqrt.rn.f32 	%f42, %f41;
	div.rn.f32 	%f100, %f40, %f42;
$L__BB0_9:
	st.global.f32 	[%rd81+-512], %f100;
	add.s32 	%r53, %r86, 192;
	setp.ge.s32 	%p13, %r53, %r44;
	mov.f32 	%f101, 0f00000000;
	or.pred  	%p14, %p3, %p13;
	@%p14 bra 	$L__BB0_11;
	ld.global.f32 	%f44, [%rd10+-256];
	ld.global.f32 	%f45, [%rd4];
	sqrt.rn.f32 	%f46, %f45;
	div.rn.f32 	%f101, %f44, %f46;
$L__BB0_11:
	st.global.f32 	[%rd81+-256], %f101;
	add.s32 	%r54, %r86, 256;
	setp.ge.s32 	%p16, %r54, %r44;
	mov.f32 	%f102, 0f00000000;
	or.pred  	%p17, %p3, %p16;
	@%p17 bra 	$L__BB0_13;
	ld.global.f32 	%f48, [%rd10];
	ld.global.f32 	%f49, [%rd4];
	sqrt.rn.f32 	%f50, %f49;
	div.rn.f32 	%f102, %f48, %f50;
$L__BB0_13:
	st.global.f32 	[%rd81], %f102;
	add.s32 	%r55, %r86, 320;
	setp.ge.s32 	%p19, %r55, %r44;
	mov.f32 	%f103, 0f00000000;
	or.pred  	%p20, %p3, %p19;
	@%p20 bra 	$L__BB0_15;
	ld.global.f32 	%f52, [%rd10+256];
	ld.global.f32 	%f53, [%rd4];
	sqrt.rn.f32 	%f54, %f53;
	div.rn.f32 	%f103, %f52, %f54;
$L__BB0_15:
	st.global.f32 	[%rd81+256], %f103;
	add.s32 	%r56, %r86, 384;
	setp.ge.s32 	%p22, %r56, %r44;
	mov.f32 	%f104, 0f00000000;
	or.pred  	%p23, %p3, %p22;
	@%p23 bra 	$L__BB0_17;
	ld.global.f32 	%f56, [%rd10+512];
	ld.global.f32 	%f57, [%rd4];
	sqrt.rn.f32 	%f58, %f57;
	div.rn.f32 	%f104, %f56, %f58;
$L__BB0_17:
	st.global.f32 	[%rd81+512], %f104;
	add.s32 	%r57, %r86, 448;
	setp.ge.s32 	%p25, %r57, %r44;
	mov.f32 	%f105, 0f00000000;
	or.pred  	%p26, %p3, %p25;
	@%p26 bra 	$L__BB0_19;
	ld.global.f32 	%f60, [%rd10+768];
	ld.global.f32 	%f61, [%rd4];
	sqrt.rn.f32 	%f62, %f61;
	div.rn.f32 	%f105, %f60, %f62;
$L__BB0_19:
	st.global.f32 	[%rd81+768], %f105;
	add.s32 	%r89, %r89, 512;
	add.s32 	%r88, %r88, 8;
	add.s32 	%r87, %r87, 512;
	add.s32 	%r86, %r86, 512;
	add.s32 	%r85, %r85, 512;
	add.s64 	%rd81, %rd81, 2048;
	setp.eq.s32 	%p27, %r88, 0;
	@%p27 bra 	$L__BB0_20;
	bra.uni 	$L__BB0_3;
$L__BB0_20:
	add.s32 	%r83, %r89, -256;
$L__BB0_21:
	setp.eq.s32 	%p28, %r7, 0;
	@%p28 bra 	$L__BB0_43;
	setp.lt.u32 	%p29, %r7, 4;
	@%p29 bra 	$L__BB0_32;
	setp.ge.s32 	%p30, %r2, %r46;
	add.s32 	%r13, %r83, %r1;
	setp.ge.s32 	%p31, %r13, %r44;
	mov.f32 	%f91, 0f00000000;
	or.pred  	%p32, %p30, %p31;
	@%p32 bra 	$L__BB0_25;
	add.s32 	%r59, %r13, %r3;
	mul.wide.s32 	%rd27, %r59, 4;
	add.s64 	%rd28, %rd2, %rd27;
	ld.global.f32 	%f64, [%rd28];
	ld.global.f32 	%f65, [%rd4];
	sqrt.rn.f32 	%f66, %f65;
	div.rn.f32 	%f91, %f64, %f66;
$L__BB0_25:
	setp.ge.s32 	%p33, %r2, %r46;
	add.s32 	%r60, %r13, %r4;
	mul.wide.u32 	%rd29, %r60, 4;
	add.s64 	%rd30, %rd1, %rd29;
	st.global.f32 	[%rd30], %f91;
	add.s32 	%r61, %r13, 64;
	setp.ge.s32 	%p34, %r61, %r44;
	cvt.u64.u32 	%rd6, %r1;
	cvt.s64.s32 	%rd31, %r83;
	cvt.s64.s32 	%rd32, %r3;
	add.s64 	%rd33, %rd31, %rd6;
	add.s64 	%rd34, %rd33, %rd32;
	shl.b64 	%rd35, %rd34, 2;
	add.s64 	%rd7, %rd2, %rd35;
	mov.f32 	%f92, 0f00000000;
	or.pred  	%p35, %p33, %p34;
	@%p35 bra 	$L__BB0_27;
	ld.global.f32 	%f68, [%rd7+256];
	ld.global.f32 	%f69, [%rd4];
	sqrt.rn.f32 	%f70, %f69;
	div.rn.f32 	%f92, %f68, %f70;
$L__BB0_27:
	setp.ge.s32 	%p36, %r2, %r46;
	cvt.u64.u32 	%rd36, %r4;
	cvt.u64.u32 	%rd37, %r83;
	add.s64 	%rd38, %rd37, %rd6;
	add.s64 	%rd39, %rd38, %rd36;
	shl.b64 	%rd40, %rd39, 2;
	add.s64 	%rd8, %rd1, %rd40;
	st.global.f32 	[%rd8+256], %f92;
	add.s32 	%r62, %r13, 128;
	setp.ge.s32 	%p37, %r62, %r44;
	mov.f32 	%f93, 0f00000000;
	or.pred  	%p38, %p36, %p37;
	@%p38 bra 	$L__BB0_29;
	ld.global.f32 	%f72, [%rd7+512];
	ld.global.f32 	%f73, [%rd4];
	sqrt.rn.f32 	%f74, %f73;
	div.rn.f32 	%f93, %f72, %f74;
$L__BB0_29:
	setp.ge.s32 	%p39, %r2, %r46;
	st.global.f32 	[%rd8+512], %f93;
	add.s32 	%r63, %r13, 192;
	setp.ge.s32 	%p40, %r63, %r44;
	mov.f32 	%f94, 0f00000000;
	or.pred  	%p41, %p39, %p40;
	@%p41 bra 	$L__BB0_31;
	ld.global.f32 	%f76, [%rd7+768];
	ld.global.f32 	%f77, [%rd4];
	sqrt.rn.f32 	%f78, %f77;
	div.rn.f32 	%f94, %f76, %f78;
$L__BB0_31:
	st.global.f32 	[%rd8+768], %f94;
	add.s32 	%r83, %r83, 256;
$L__BB0_32:
	and.b32  	%r64, %r6, 3;
	setp.eq.s32 	%p42, %r64, 0;
	@%p42 bra 	$L__BB0_43;
	setp.eq.s32 	%p43, %r64, 1;
	@%p43 bra 	$L__BB0_39;
	setp.ge.s32 	%p44, %r2, %r46;
	add.s32 	%r16, %r83, %r1;
	setp.ge.s32 	%p45, %r16, %r44;
	mov.f32 	%f95, 0f00000000;
	or.pred  	%p46, %p44, %p45;
	@%p46 bra 	$L__BB0_36;
	add.s32 	%r66, %r16, %r3;
	mul.wide.s32 	%rd41, %r66, 4;
	add.s64 	%rd42, %rd2, %rd41;
	ld.global.f32 	%f80, [%rd42];
	ld.global.f32 	%f81, [%rd4];
	sqrt.rn.f32 	%f82, %f81;
	div.rn.f32 	%f95, %f80, %f82;
$L__BB0_36:
	setp.ge.s32 	%p47, %r2, %r46;
	add.s32 	%r67, %r16, %r4;
	mul.wide.u32 	%rd43, %r67, 4;
	add.s64 	%rd44, %rd1, %rd43;
	st.global.f32 	[%rd44], %f95;
	add.s32 	%r68, %r16, 64;
	setp.ge.s32 	%p48, %r68, %r44;
	mov.f32 	%f96, 0f00000000;
	or.pred  	%p49, %p47, %p48;
	@%p49 bra 	$L__BB0_38;
	cvt.s64.s32 	%rd45, %r3;
	cvt.u64.u32 	%rd46, %r1;
	cvt.s64.s32 	%rd47, %r83;
	add.s64 	%rd48, %rd47, %rd46;
	add.s64 	%rd49, %rd48, %rd45;
	shl.b64 	%rd50, %rd49, 2;
	add.s64 	%rd51, %rd2, %rd50;
	ld.global.f32 	%f84, [%rd51+256];
	ld.global.f32 	%f85, [%rd4];
	sqrt.rn.f32 	%f86, %f85;
	div.rn.f32 	%f96, %f84, %f86;
$L__BB0_38:
	cvt.u64.u32 	%rd52, %r4;
	cvt.u64.u32 	%rd53, %r1;
	cvt.u64.u32 	%rd54, %r83;
	add.s64 	%rd55, %rd54, %rd53;
	add.s64 	%rd56, %rd55, %rd52;
	shl.b64 	%rd57, %rd56, 2;
	add.s64 	%rd58, %rd1, %rd57;
	st.global.f32 	[%rd58+256], %f96;
	add.s32 	%r83, %r83, 128;
$L__BB0_39:
	and.b32  	%r69, %r5, 64;
	setp.ne.s32 	%p50, %r69, 0;
	@%p50 bra 	$L__BB0_43;
	setp.ge.s32 	%p51, %r2, %r46;
	add.s32 	%r19, %r83, %r1;
	setp.ge.s32 	%p52, %r19, %r44;
	mov.f32 	%f97, 0f00000000;
	or.pred  	%p53, %p51, %p52;
	@%p53 bra 	$L__BB0_42;
	add.s32 	%r71, %r19, %r3;
	mul.wide.s32 	%rd59, %r71, 4;
	add.s64 	%rd60, %rd2, %rd59;
	ld.global.f32 	%f88, [%rd60];
	ld.global.f32 	%f89, [%rd4];
	sqrt.rn.f32 	%f90, %f89;
	div.rn.f32 	%f97, %f88, %f90;
$L__BB0_42:
	add.s32 	%r72, %r19, %r4;
	mul.wide.u32 	%rd61, %r72, 4;
	add.s64 	%rd62, %rd1, %rd61;
	st.global.f32 	[%rd62], %f97;
$L__BB0_43:
	setp.lt.s32 	%p54, %r46, 1;
	@%p54 bra 	$L__BB0_61;
	mul.lo.s32 	%r20, %r46, %r2;
	and.b32  	%r21, %r46, 7;
	setp.lt.u32 	%p55, %r46, 8;
	mov.b32 	%r92, 0;
	@%p55 bra 	$L__BB0_49;
	and.b32  	%r92, %r46, 2147483640;
	neg.s32 	%r91, %r92;
	mov.u32 	%r90, %r20;
$L__BB0_46:
	.pragma "nounroll";
	setp.ge.s32 	%p56, %r2, %r46;
	@%p56 bra 	$L__BB0_48;
	mul.wide.u32 	%rd63, %r90, 4;
	add.s64 	%rd64, %rd3, %rd63;
	mov.b32 	%r74, 0;
	st.global.u32 	[%rd64], %r74;
	st.global.u32 	[%rd64+4], %r74;
	st.global.u32 	[%rd64+8], %r74;
	st.global.u32 	[%rd64+12], %r74;
	st.global.u32 	[%rd64+16], %r74;
	st.global.u32 	[%rd64+20], %r74;
	st.global.u32 	[%rd64+24], %r74;
	st.global.u32 	[%rd64+28], %r74;
$L__BB0_48:
	add.s32 	%r91, %r91, 8;
	add.s32 	%r90, %r90, 8;
	setp.ne.s32 	%p57, %r91, 0;
	@%p57 bra 	$L__BB0_46;
$L__BB0_49:
	setp.eq.s32 	%p58, %r21, 0;
	@%p58 bra 	$L__BB0_61;
	and.b32  	%r39, %r46, 3;
	setp.lt.u32 	%p59, %r21, 4;
	@%p59 bra 	$L__BB0_54;
	setp.ge.s32 	%p60, %r2, %r46;
	@%p60 bra 	$L__BB0_53;
	add.s32 	%r75, %r92, %r20;
	mul.wide.u32 	%rd65, %r75, 4;
	add.s64 	%rd66, %rd3, %rd65;
	mov.b32 	%r76, 0;
	st.global.u32 	[%rd66], %r76;
	cvt.u64.u32 	%rd67, %r20;
	cvt.u64.u32 	%rd68, %r92;
	add.s64 	%rd69, %rd68, %rd67;
	shl.b64 	%rd70, %rd69, 2;
	add.s64 	%rd71, %rd3, %rd70;
	st.global.u32 	[%rd71+4], %r76;
	st.global.u32 	[%rd71+8], %r76;
	st.global.u32 	[%rd71+12], %r76;
$L__BB0_53:
	add.s32 	%r92, %r92, 4;
$L__BB0_54:
	setp.eq.s32 	%p61, %r39, 0;
	@%p61 bra 	$L__BB0_61;
	setp.eq.s32 	%p62, %r39, 1;
	@%p62 bra 	$L__BB0_59;
	setp.ge.s32 	%p63, %r2, %r46;
	@%p63 bra 	$L__BB0_58;
	add.s32 	%r77, %r92, %r20;
	mul.wide.u32 	%rd72, %r77, 4;
	add.s64 	%rd73, %rd3, %rd72;
	mov.b32 	%r78, 0;
	st.global.u32 	[%rd73], %r78;
	cvt.u64.u32 	%rd74, %r20;
	cvt.u64.u32 	%rd75, %r92;
	add.s64 	%rd76, %rd75, %rd74;
	shl.b64 	%rd77, %rd76, 2;
	add.s64 	%rd78, %rd3, %rd77;
	st.global.u32 	[%rd78+4], %r78;
$L__BB0_58:
	add.s32 	%r92, %r92, 2;
$L__BB0_59:
	setp.ge.s32 	%p64, %r2, %r46;
	and.b32  	%r79, %r46, 1;
	setp.eq.b32 	%p65, %r79, 1;
	not.pred 	%p66, %p65;
	or.pred  	%p67, %p66, %p64;
	@%p67 bra 	$L__BB0_61;
	add.s32 	%r80, %r92, %r20;
	mul.wide.u32 	%rd79, %r80, 4;
	add.s64 	%rd80, %rd3, %rd79;
	mov.b32 	%r81, 0;
	st.global.u32 	[%rd80], %r81;
$L__BB0_61:
	ret;

}
	// .globl	_Z8mykernelPfS_iiii
.visible .entry _Z8mykernelPfS_iiii(
	.param .u64 .ptr .align 1 _Z8mykernelPfS_iiii_param_0,
	.param .u64 .ptr .align 1 _Z8mykernelPfS_iiii_param_1,
	.param .u32 _Z8mykernelPfS_iiii_param_2,
	.param .u32 _Z8mykernelPfS_iiii_param_3,
	.param .u32 _Z8mykernelPfS_iiii_param_4,
	.param .u32 _Z8mykernelPfS_iiii_param_5
)
{
	.reg .pred 	%p<67>;
	.reg .b32 	%r<141>;
	.reg .b32 	%f<715>;
	.reg .b64 	%rd<97>;
	// demoted variable
	.shared .align 4 .b8 _ZZ8mykernelPfS_iiiiE6firsts[1024];
	// demoted variable
	.shared .align 4 .b8 _ZZ8mykernelPfS_iiiiE7seconds[1024];
	ld.param.u32 	%r29, [_Z8mykernelPfS_iiii_param_3];
	ld.param.u32 	%r30, [_Z8mykernelPfS_iiii_param_4];
	mov.u32 	%r1, %tid.x;
	mov.u32 	%r2, %tid.y;
	mov.u32 	%r3, %ctaid.x;
	mov.u32 	%r4, %ctaid.y;
	setp.lt.s32 	%p1, %r29, 1;
	mov.f32 	%f651, 0f00000000;
	mov.f32 	%f652, %f651;
	mov.f32 	%f653, %f651;
	mov.f32 	%f654, %f651;
	mov.f32 	%f655, %f651;
	mov.f32 	%f656, %f651;
	mov.f32 	%f657, %f651;
	mov.f32 	%f658, %f651;
	mov.f32 	%f659, %f651;
	mov.f32 	%f660, %f651;
	mov.f32 	%f661, %f651;
	mov.f32 	%f662, %f651;
	mov.f32 	%f663, %f651;
	mov.f32 	%f664, %f651;
	mov.f32 	%f665, %f651;
	mov.f32 	%f666, %f651;
	mov.f32 	%f667, %f651;
	mov.f32 	%f668, %f651;
	mov.f32 	%f669, %f651;
	mov.f32 	%f670, %f651;
	mov.f32 	%f671, %f651;
	mov.f32 	%f672, %f651;
	mov.f32 	%f673, %f651;
	mov.f32 	%f674, %f651;
	mov.f32 	%f675, %f651;
	mov.f32 	%f676, %f651;
	mov.f32 	%f677, %f651;
	mov.f32 	%f678, %f651;
	mov.f32 	%f679, %f651;
	mov.f32 	%f680, %f651;
	mov.f32 	%f681, %f651;
	mov.f32 	%f682, %f651;
	mov.f32 	%f683, %f651;
	mov.f32 	%f684, %f651;
	mov.f32 	%f685, %f651;
	mov.f32 	%f686, %f651;
	mov.f32 	%f687, %f651;
	mov.f32 	%f688, %f651;
	mov.f32 	%f689, %f651;
	mov.f32 	%f690, %f651;
	mov.f32 	%f691, %f651;
	mov.f32 	%f692, %f651;
	mov.f32 	%f693, %f651;
	mov.f32 	%f694, %f651;
	mov.f32 	%f695, %f651;
	mov.f32 	%f696, %f651;
	mov.f32 	%f697, %f651;
	mov.f32 	%f698, %f651;
	mov.f32 	%f699, %f651;
	mov.f32 	%f700, %f651;
	mov.f32 	%f701, %f651;
	mov.f32 	%f702, %f651;
	mov.f32 	%f703, %f651;
	mov.f32 	%f704, %f651;
	mov.f32 	%f705, %f651;
	mov.f32 	%f706, %f651;
	mov.f32 	%f707, %f651;
	mov.f32 	%f708, %f651;
	mov.f32 	%f709, %f651;
	mov.f32 	%f710, %f651;
	mov.f32 	%f711, %f651;
	mov.f32 	%f712, %f651;
	mov.f32 	%f713, %f651;
	mov.f32 	%f714, %f651;
	@%p1 bra 	$L__BB1_3;
	shl.b32 	%r32, %r1, 3;
	add.s32 	%r33, %r32, %r2;
	shl.b32 	%r34, %r3, 6;
	add.s32 	%r35, %r34, %r33;
	shl.b32 	%r36, %r4, 6;
	add.s32 	%r37, %r36, %r33;
	mul.lo.s32 	%r138, %r29, %r35;
	mul.lo.s32 	%r139, %r29, %r37;
	mov.b32 	%r140, 0;
	mov.f32 	%f651, 0f00000000;
$L__BB1_2:
	ld.param.u64 	%rd80, [_Z8mykernelPfS_iiii_param_0];
	cvta.to.global.u64 	%rd11, %rd80;
	mul.wide.u32 	%rd12, %r138, 4;
	add.s64 	%rd13, %rd11, %rd12;
	ld.global.f32 	%f195, [%rd13];
	mov.u32 	%r38, %tid.x;
	shl.b32 	%r39, %r38, 3;
	mov.u32 	%r40, %tid.y;
	add.s32 	%r41, %r39, %r40;
	shl.b32 	%r42, %r41, 2;
	mov.u32 	%r43, _ZZ8mykernelPfS_iiiiE6firsts;
	add.s32 	%r44, %r43, %r42;
	st.shared.f32 	[%r44], %f195;
	mul.wide.u32 	%rd14, %r139, 4;
	add.s64 	%rd15, %rd11, %rd14;
	ld.global.f32 	%f196, [%rd15];
	mov.u32 	%r45, _ZZ8mykernelPfS_iiiiE7seconds;
	add.s32 	%r46, %r45, %r42;
	st.shared.f32 	[%r46], %f196;
	ld.global.f32 	%f197, [%rd13+4];
	st.shared.f32 	[%r44+256], %f197;
	ld.global.f32 	%f198, [%rd15+4];
	st.shared.f32 	[%r46+256], %f198;
	ld.global.f32 	%f199, [%rd13+8];
	st.shared.f32 	[%r44+512], %f199;
	ld.global.f32 	%f200, [%rd15+8];
	st.shared.f32 	[%r46+512], %f200;
	ld.global.f32 	%f201, [%rd13+12];
	st.shared.f32 	[%r44+768], %f201;
	ld.global.f32 	%f202, [%rd15+12];
	st.shared.f32 	[%r46+768], %f202;
	bar.sync 	0;
	shl.b32 	%r47, %r40, 2;
	add.s32 	%r48, %r45, %r47;
	ld.shared.f32 	%f203, [%r48];
	ld.shared.f32 	%f204, [%r48+32];
	ld.shared.f32 	%f205, [%r48+64];
	ld.shared.f32 	%f206, [%r48+96];
	ld.shared.f32 	%f207, [%r48+128];
	ld.shared.f32 	%f208, [%r48+160];
	ld.shared.f32 	%f209, [%r48+192];
	ld.shared.f32 	%f210, [%r48+224];
	shl.b32 	%r49, %r38, 2;
	add.s32 	%r50, %r43, %r49;
	ld.shared.f32 	%f211, [%r50];
	fma.rn.f32 	%f212, %f211, %f203, %f706;
	fma.rn.f32 	%f213, %f211, %f204, %f705;
	fma.rn.f32 	%f214, %f211, %f205, %f704;
	fma.rn.f32 	%f215, %f211, %f206, %f703;
	fma.rn.f32 	%f216, %f211, %f207, %f702;
	fma.rn.f32 	%f217, %f211, %f208, %f701;
	fma.rn.f32 	%f218, %f211, %f209, %f700;
	fma.rn.f32 	%f219, %f211, %f210, %f699;
	ld.shared.f32 	%f220, [%r50+32];
	fma.rn.f32 	%f221, %f220, %f203, %f698;
	fma.rn.f32 	%f222, %f220, %f204, %f697;
	fma.rn.f32 	%f223, %f220, %f205, %f696;
	fma.rn.f32 	%f224, %f220, %f206, %f695;
	fma.rn.f32 	%f225, %f220, %f207, %f694;
	fma.rn.f32 	%f226, %f220, %f208, %f693;
	fma.rn.f32 	%f227, %f220, %f209, %f692;
	fma.rn.f32 	%f228, %f220, %f210, %f691;
	ld.shared.f32 	%f229, [%r50+64];
	fma.rn.f32 	%f230, %f229, %f203, %f690;
	fma.rn.f32 	%f231, %f229, %f204, %f689;
	fma.rn.f32 	%f232, %f229, %f205, %f688;
	fma.rn.f32 	%f233, %f229, %f206, %f687;
	fma.rn.f32 	%f234, %f229, %f207, %f686;
	fma.rn.f32 	%f235, %f229, %f208, %f685;
	fma.rn.f32 	%f236, %f229, %f209, %f684;
	fma.rn.f32 	%f237, %f229, %f210, %f683;
	ld.shared.f32 	%f238, [%r50+96];
	fma.rn.f32 	%f239, %f238, %f203, %f682;
	fma.rn.f32 	%f240, %f238, %f204, %f681;
	fma.rn.f32 	%f241, %f238, %f205, %f680;
	fma.rn.f32 	%f242, %f238, %f206, %f679;
	fma.rn.f32 	%f243, %f238, %f207, %f678;
	fma.rn.f32 	%f244, %f238, %f208, %f677;
	fma.rn.f32 	%f245, %f238, %f209, %f676;
	fma.rn.f32 	%f246, %f238, %f210, %f675;
	ld.shared.f32 	%f247, [%r50+128];
	fma.rn.f32 	%f248, %f247, %f203, %f674;
	fma.rn.f32 	%f249, %f247, %f204, %f673;
	fma.rn.f32 	%f250, %f247, %f205, %f672;
	fma.rn.f32 	%f251, %f247, %f206, %f671;
	fma.rn.f32 	%f252, %f247, %f207, %f670;
	fma.rn.f32 	%f253, %f247, %f208, %f669;
	fma.rn.f32 	%f254, %f247, %f209, %f668;
	fma.rn.f32 	%f255, %f247, %f210, %f667;
	ld.shared.f32 	%f256, [%r50+160];
	fma.rn.f32 	%f257, %f256, %f203, %f666;
	fma.rn.f32 	%f258, %f256, %f204, %f665;
	fma.rn.f32 	%f259, %f256, %f205, %f664;
	fma.rn.f32 	%f260, %f256, %f206, %f663;
	fma.rn.f32 	%f261, %f256, %f207, %f662;
	fma.rn.f32 	%f262, %f256, %f208, %f661;
	fma.rn.f32 	%f263, %f256, %f209, %f660;
	fma.rn.f32 	%f264, %f256, %f210, %f659;
	ld.shared.f32 	%f265, [%r50+192];
	fma.rn.f32 	%f266, %f265, %f203, %f658;
	fma.rn.f32 	%f267, %f265, %f204, %f657;
	fma.rn.f32 	%f268, %f265, %f205, %f656;
	fma.rn.f32 	%f269, %f265, %f206, %f655;
	fma.rn.f32 	%f270, %f265, %f207, %f654;
	fma.rn.f32 	%f271, %f265, %f208, %f653;
	fma.rn.f32 	%f272, %f265, %f209, %f652;
	fma.rn.f32 	%f273, %f265, %f210, %f651;
	ld.shared.f32 	%f274, [%r50+224];
	fma.rn.f32 	%f275, %f274, %f203, %f707;
	fma.rn.f32 	%f276, %f274, %f204, %f708;
	fma.rn.f32 	%f277, %f274, %f205, %f709;
	fma.rn.f32 	%f278, %f274, %f206, %f710;
	fma.rn.f32 	%f279, %f274, %f207, %f711;
	fma.rn.f32 	%f280, %f274, %f208, %f712;
	fma.rn.f32 	%f281, %f274, %f209, %f713;
	fma.rn.f32 	%f282, %f274, %f210, %f714;
	ld.shared.f32 	%f283, [%r48+256];
	ld.shared.f32 	%f284, [%r48+288];
	ld.shared.f32 	%f285, [%r48+320];
	ld.shared.f32 	%f286, [%r48+352];
	ld.shared.f32 	%f287, [%r48+384];
	ld.shared.f32 	%f288, [%r48+416];
	ld.shared.f32 	%f289, [%r48+448];
	ld.shared.f32 	%f290, [%r48+480];
	ld.shared.f32 	%f291, [%r50+256];
	fma.rn.f32 	%f292, %f291, %f283, %f212;
	fma.rn.f32 	%f293, %f291, %f284, %f213;
	fma.rn.f32 	%f294, %f291, %f285, %f214;
	fma.rn.f32 	%f295, %f291, %f286, %f215;
	fma.rn.f32 	%f296, %f291, %f287, %f216;
	fma.rn.f32 	%f297, %f291, %f288, %f217;
	fma.rn.f32 	%f298, %f291, %f289, %f218;
	fma.rn.f32 	%f299, %f291, %f290, %f219;
	ld.shared.f32 	%f300, [%r50+288];
	fma.rn.f32 	%f301, %f300, %f283, %f221;
	fma.rn.f32 	%f302, %f300, %f284, %f222;
	fma.rn.f32 	%f303, %f300, %f285, %f223;
	fma.rn.f32 	%f304, %f300, %f286, %f224;
	fma.rn.f32 	%f305, %f300, %f287, %f225;
	fma.rn.f32 	%f306, %f300, %f288, %f226;
	fma.rn.f32 	%f307, %f300, %f289, %f227;
	fma.rn.f32 	%f308, %f300, %f290, %f228;
	ld.shared.f32 	%f309, [%r50+320];
	fma.rn.f32 	%f310, %f309, %f283, %f230;
	fma.rn.f32 	%f311, %f309, %f284, %f231;
	fma.rn.f32 	%f312, %f309, %f285, %f232;
	fma.rn.f32 	%f313, %f309, %f286, %f233;
	fma.rn.f32 	%f314, %f309, %f287, %f234;
	fma.rn.f32 	%f315, %f309, %f288, %f235;
	fma.rn.f32 	%f316, %f309, %f289, %f236;
	fma.rn.f32 	%f317, %f309, %f290, %f237;
	ld.shared.f32 	%f318, [%r50+352];
	fma.rn.f32 	%f319, %f318, %f283, %f239;
	fma.rn.f32 	%f320, %f318, %f284, %f240;
	fma.rn.f32 	%f321, %f318, %f285, %f241;
	fma.rn.f32 	%f322, %f318, %f286, %f242;
	fma.rn.f32 	%f323, %f318, %f287, %f243;
	fma.rn.f32 	%f324, %f318, %f288, %f244;
	fma.rn.f32 	%f325, %f318, %f289, %f245;
	fma.rn.f32 	%f326, %f318, %f290, %f246;
	ld.shared.f32 	%f327, [%r50+384];
	fma.rn.f32 	%f328, %f327, %f283, %f248;
	fma.rn.f32 	%f329, %f327, %f284, %f249;
	fma.rn.f32 	%f330, %f327, %f285, %f250;
	fma.rn.f32 	%f331, %f327, %f286, %f251;
	fma.rn.f32 	%f332, %f327, %f287, %f252;
	fma.rn.f32 	%f333, %f327, %f288, %f253;
	fma.rn.f32 	%f334, %f327, %f289, %f254;
	fma.rn.f32 	%f335, %f327, %f290, %f255;
	ld.shared.f32 	%f336, [%r50+416];
	fma.rn.f32 	%f337, %f336, %f283, %f257;
	fma.rn.f32 	%f338, %f336, %f284, %f258;
	fma.rn.f32 	%f339, %f336, %f285, %f259;
	fma.rn.f32 	%f340, %f336, %f286, %f260;
	fma.rn.f32 	%f341, %f336, %f287, %f261;
	fma.rn.f32 	%f342, %f336, %f288, %f262;
	fma.rn.f32 	%f343, %f336, %f289, %f263;
	fma.rn.f32 	%f344, %f336, %f290, %f264;
	ld.shared.f32 	%f345, [%r50+448];
	fma.rn.f32 	%f346, %f345, %f283, %f266;
	fma.rn.f32 	%f347, %f345, %f284, %f267;
	fma.rn.f32 	%f348, %f345, %f285, %f268;
	fma.rn.f32 	%f349, %f345, %f286, %f269;
	fma.rn.f32 	%f350, %f345, %f287, %f270;
	fma.rn.f32 	%f351, %f345, %f288, %f271;
	fma.rn.f32 	%f352, %f345, %f289, %f272;
	fma.rn.f32 	%f353, %f345, %f290, %f273;
	ld.shared.f32 	%f354, [%r50+480];
	fma.rn.f32 	%f355, %f354, %f283, %f275;
	fma.rn.f32 	%f356, %f354, %f284, %f276;
	fma.rn.f32 	%f357, %f354, %f285, %f277;
	fma.rn.f32 	%f358, %f354, %f286, %f278;
	fma.rn.f32 	%f359, %f354, %f287, %f279;
	fma.rn.f32 	%f360, %f354, %f288, %f280;
	fma.rn.f32 	%f361, %f354, %f289, %f281;
	fma.rn.f32 	%f362, %f354, %f290, %f282;
	ld.shared.f32 	%f363, [%r48+512];
	ld.shared.f32 	%f364, [%r48+544];
	ld.shared.f32 	%f365, [%r48+576];
	ld.shared.f32 	%f366, [%r48+608];
	ld.shared.f32 	%f367, [%r48+640];
	ld.shared.f32 	%f368, [%r48+672];
	ld.shared.f32 	%f369, [%r48+704];
	ld.shared.f32 	%f370, [%r48+736];
	ld.shared.f32 	%f371, [%r50+512];
	fma.rn.f32 	%f372, %f371, %f363, %f292;
	fma.rn.f32 	%f373, %f371, %f364, %f293;
	fma.rn.f32 	%f374, %f371, %f365, %f294;
	fma.rn.f32 	%f375, %f371, %f366, %f295;
	fma.rn.f32 	%f376, %f371, %f367, %f296;
	fma.rn.f32 	%f377, %f371, %f368, %f297;
	fma.rn.f32 	%f378, %f371, %f369, %f298;
	fma.rn.f32 	%f379, %f371, %f370, %f299;
	ld.shared.f32 	%f380, [%r50+544];
	fma.rn.f32 	%f381, %f380, %f363, %f301;
	fma.rn.f32 	%f382, %f380, %f364, %f302;
	fma.rn.f32 	%f383, %f380, %f365, %f303;
	fma.rn.f32 	%f384, %f380, %f366, %f304;
	fma.rn.f32 	%f385, %f380, %f367, %f305;
	fma.rn.f32 	%f386, %f380, %f368, %f306;
	fma.rn.f32 	%f387, %f380, %f369, %f307;
	fma.rn.f32 	%f388, %f380, %f370, %f308;
	ld.shared.f32 	%f389, [%r50+576];
	fma.rn.f32 	%f390, %f389, %f363, %f310;
	fma.rn.f32 	%f391, %f389, %f364, %f311;
	fma.rn.f32 	%f392, %f389, %f365, %f312;
	fma.rn.f32 	%f393, %f389, %f366, %f313;
	fma.rn.f32 	%f394, %f389, %f367, %f314;
	fma.rn.f32 	%f395, %f389, %f368, %f315;
	fma.rn.f32 	%f396, %f389, %f369, %f316;
	fma.rn.f32 	%f397, %f389, %f370, %f317;
	ld.shared.f32 	%f398, [%r50+608];
	fma.rn.f32 	%f399, %f398, %f363, %f319;
	fma.rn.f32 	%f400, %f398, %f364, %f320;
	fma.rn.f32 	%f401, %f398, %f365, %f321;
	fma.rn.f32 	%f402, %f398, %f366, %f322;
	fma.rn.f32 	%f403, %f398, %f367, %f323;
	fma.rn.f32 	%f404, %f398, %f368, %f324;
	fma.rn.f32 	%f405, %f398, %f369, %f325;
	fma.rn.f32 	%f406, %f398, %f370, %f326;
	ld.shared.f32 	%f407, [%r50+640];
	fma.rn.f32 	%f408, %f407, %f363, %f328;
	fma.rn.f32 	%f409, %f407, %f364, %f329;
	fma.rn.f32 	%f410, %f407, %f365, %f330;
	fma.rn.f32 	%f411, %f407, %f366, %f331;
	fma.rn.f32 	%f412, %f407, %f367, %f332;
	fma.rn.f32 	%f413, %f407, %f368, %f333;
	fma.rn.f32 	%f414, %f407, %f369, %f334;
	fma.rn.f32 	%f415, %f407, %f370, %f335;
	ld.shared.f32 	%f416, [%r50+672];
	fma.rn.f32 	%f417, %f416, %f363, %f337;
	fma.rn.f32 	%f418, %f416, %f364, %f338;
	fma.rn.f32 	%f419, %f416, %f365, %f339;
	fma.rn.f32 	%f420, %f416, %f366, %f340;
	fma.rn.f32 	%f421, %f416, %f367, %f341;
	fma.rn.f32 	%f422, %f416, %f368, %f342;
	fma.rn.f32 	%f423, %f416, %f369, %f343;
	fma.rn.f32 	%f424, %f416, %f370, %f344;
	ld.shared.f32 	%f425, [%r50+704];
	fma.rn.f32 	%f426, %f425, %f363, %f346;
	fma.rn.f32 	%f427, %f425, %f364, %f347;
	fma.rn.f32 	%f428, %f425, %f365, %f348;
	fma.rn.f32 	%f429, %f425, %f366, %f349;
	fma.rn.f32 	%f430, %f425, %f367, %f350;
	fma.rn.f32 	%f431, %f425, %f368, %f351;
	fma.rn.f32 	%f432, %f425, %f369, %f352;
	fma.rn.f32 	%f433, %f425, %f370, %f353;
	ld.shared.f32 	%f434, [%r50+736];
	fma.rn.f32 	%f435, %f434, %f363, %f355;
	fma.rn.f32 	%f436, %f434, %f364, %f356;
	fma.rn.f32 	%f437, %f434, %f365, %f357;
	fma.rn.f32 	%f438, %f434, %f366, %f358;
	fma.rn.f32 	%f439, %f434, %f367, %f359;
	fma.rn.f32 	%f440, %f434, %f368, %f360;
	fma.rn.f32 	%f441, %f434, %f369, %f361;
	fma.rn.f32 	%f442, %f434, %f370, %f362;
	ld.shared.f32 	%f443, [%r48+768];
	ld.shared.f32 	%f444, [%r48+800];
	ld.shared.f32 	%f445, [%r48+832];
	ld.shared.f32 	%f446, [%r48+864];
	ld.shared.f32 	%f447, [%r48+896];
	ld.shared.f32 	%f448, [%r48+928];
	ld.shared.f32 	%f449, [%r48+960];
	ld.shared.f32 	%f450, [%r48+992];
	ld.shared.f32 	%f451, [%r50+768];
	fma.rn.f32 	%f706, %f451, %f443, %f372;
	fma.rn.f32 	%f705, %f451, %f444, %f373;
	fma.rn.f32 	%f704, %f451, %f445, %f374;
	fma.rn.f32 	%f703, %f451, %f446, %f375;
	fma.rn.f32 	%f702, %f451, %f447, %f376;
	fma.rn.f32 	%f701, %f451, %f448, %f377;
	fma.rn.f32 	%f700, %f451, %f449, %f378;
	fma.rn.f32 	%f699, %f451, %f450, %f379;
	ld.shared.f32 	%f452, [%r50+800];
	fma.rn.f32 	%f698, %f452, %f443, %f381;
	fma.rn.f32 	%f697, %f452, %f444, %f382;
	fma.rn.f32 	%f696, %f452, %f445, %f383;
	fma.rn.f32 	%f695, %f452, %f446, %f384;
	fma.rn.f32 	%f694, %f452, %f447, %f385;
	fma.rn.f32 	%f693, %f452, %f448, %f386;
	fma.rn.f32 	%f692, %f452, %f449, %f387;
	fma.rn.f32 	%f691, %f452, %f450, %f388;
	ld.shared.f32 	%f453, [%r50+832];
	fma.rn.f32 	%f690, %f453, %f443, %f390;
	fma.rn.f32 	%f689, %f453, %f444, %f391;
	fma.rn.f32 	%f688, %f453, %f445, %f392;
	fma.rn.f32 	%f687, %f453, %f446, %f393;
	fma.rn.f32 	%f686, %f453, %f447, %f394;
	fma.rn.f32 	%f685, %f453, %f448, %f395;
	fma.rn.f32 	%f684, %f453, %f449, %f396;
	fma.rn.f32 	%f683, %f453, %f450, %f397;
	ld.shared.f32 	%f454, [%r50+864];
	fma.rn.f32 	%f682, %f454, %f443, %f399;
	fma.rn.f32 	%f681, %f454, %f444, %f400;
	fma.rn.f32 	%f680, %f454, %f445, %f401;
	fma.rn.f32 	%f679, %f454, %f446, %f402;
	fma.rn.f32 	%f678, %f454, %f447, %f403;
	fma.rn.f32 	%f677, %f454, %f448, %f404;
	fma.rn.f32 	%f676, %f454, %f449, %f405;
	fma.rn.f32 	%f675, %f454, %f450, %f406;
	ld.shared.f32 	%f455, [%r50+896];
	fma.rn.f32 	%f674, %f455, %f443, %f408;
	fma.rn.f32 	%f673, %f455, %f444, %f409;
	fma.rn.f32 	%f672, %f455, %f445, %f410;
	fma.rn.f32 	%f671, %f455, %f446, %f411;
	fma.rn.f32 	%f670, %f455, %f447, %f412;
	fma.rn.f32 	%f669, %f455, %f448, %f413;
	fma.rn.f32 	%f668, %f455, %f449, %f414;
	fma.rn.f32 	%f667, %f455, %f450, %f415;
	ld.shared.f32 	%f456, [%r50+928];
	fma.rn.f32 	%f666, %f456, %f443, %f417;
	fma.rn.f32 	%f665, %f456, %f444, %f418;
	fma.rn.f32 	%f664, %f456, %f445, %f419;
	fma.rn.f32 	%f663, %f456, %f446, %f420;
	fma.rn.f32 	%f662, %f456, %f447, %f421;
	fma.rn.f32 	%f661, %f456, %f448, %f422;
	fma.rn.f32 	%f660, %f456, %f449, %f423;
	fma.rn.f32 	%f659, %f456, %f450, %f424;
	ld.shared.f32 	%f457, [%r50+960];
	fma.rn.f32 	%f658, %f457, %f443, %f426;
	fma.rn.f32 	%f657, %f457, %f444, %f427;
	fma.rn.f32 	%f656, %f457, %f445, %f428;
	fma.rn.f32 	%f655, %f457, %f446, %f429;
	fma.rn.f32 	%f654, %f457, %f447, %f430;
	fma.rn.f32 	%f653, %f457, %f448, %f431;
	fma.rn.f32 	%f652, %f457, %f449, %f432;
	fma.rn.f32 	%f651, %f457, %f450, %f433;
	ld.shared.f32 	%f458, [%r50+992];
	fma.rn.f32 	%f707, %f458, %f443, %f435;
	fma.rn.f32 	%f708, %f458, %f444, %f436;
	fma.rn.f32 	%f709, %f458, %f445, %f437;
	fma.rn.f32 	%f710, %f458, %f446, %f438;
	fma.rn.f32 	%f711, %f458, %f447, %f439;
	fma.rn.f32 	%f712, %f458, %f448, %f440;
	fma.rn.f32 	%f713, %f458, %f449, %f441;
	fma.rn.f32 	%f714, %f458, %f450, %f442;
	bar.sync 	0;
	add.s32 	%r140, %r140, 4;
	add.s32 	%r139, %r139, 4;
	add.s32 	%r138, %r138, 4;
	setp.lt.s32 	%p2, %r140, %r29;
	@%p2 bra 	$L__BB1_2;
$L__BB1_3:
	mov.u32 	%r51, %ctaid.x;
	shl.b32 	%r52, %r51, 6;
	mov.u32 	%r53, %tid.x;
	add.s32 	%r7, %r52, %r53;
	mov.u32 	%r54, %ctaid.y;
	shl.b32 	%r55, %r54, 6;
	mov.u32 	%r56, %tid.y;
	add.s32 	%r57, %r55, %r56;
	max.s32 	%r58, %r7, %r57;
	setp.lt.s32 	%p3, %r58, %r30;
	@%p3 bra 	$L__BB1_4;
	bra.uni 	$L__BB1_5;
$L__BB1_4:
	ld.param.u64 	%rd81, [_Z8mykernelPfS_iiii_param_1];
	mad.lo.s32 	%r59, %r57, %r30, %r7;
	cvta.to.global.u64 	%rd16, %rd81;
	mul.wide.u32 	%rd17, %r59, 4;
	add.s64 	%rd18, %rd16, %rd17;
	ld.global.f32 	%f459, [%rd18];
	add.f32 	%f460, %f706, %f459;
	st.global.f32 	[%rd18], %f460;
$L__BB1_5:
	add.s32 	%r15, %r57, 8;
	max.s32 	%r60, %r7, %r15;
	setp.ge.s32 	%p4, %r60, %r30;
	@%p4 bra 	$L__BB1_7;
	ld.param.u64 	%rd82, [_Z8mykernelPfS_iiii_param_1];
	mad.lo.s32 	%r61, %r15, %r30, %r7;
	cvta.to.global.u64 	%rd19, %rd82;
	mul.wide.u32 	%rd20, %r61, 4;
	add.s64 	%rd21, %rd19, %rd20;
	ld.global.f32 	%f461, [%rd21];
	add.f32 	%f462, %f705, %f461;
	st.global.f32 	[%rd21], %f462;
$L__BB1_7:
	add.s32 	%r16, %r57, 16;
	max.s32 	%r62, %r7, %r16;
	setp.ge.s32 	%p5, %r62, %r30;
	@%p5 bra 	$L__BB1_9;
	ld.param.u64 	%rd83, [_Z8mykernelPfS_iiii_param_1];
	mad.lo.s32 	%r63, %r16, %r30, %r7;
	cvta.to.global.u64 	%rd22, %rd83;
	mul.wide.u32 	%rd23, %r63, 4;
	add.s64 	%rd24, %rd22, %rd23;
	ld.global.f32 	%f463, [%rd24];
	add.f32 	%f464, %f704, %f463;
	st.global.f32 	[%rd24], %f464;
$L__BB1_9:
	add.s32 	%r17, %r57, 24;
	max.s32 	%r64, %r7, %r17;
	setp.ge.s32 	%p6, %r64, %r30;
	@%p6 bra 	$L__BB1_11;
	ld.param.u64 	%rd84, [_Z8mykernelPfS_iiii_param_1];
	mad.lo.s32 	%r65, %r17, %r30, %r7;
	cvta.to.global.u64 	%rd25, %rd84;
	mul.wide.u32 	%rd26, %r65, 4;
	add.s64 	%rd27, %rd25, %rd26;
	ld.global.f32 	%f465, [%rd27];
	add.f32 	%f466, %f703, %f465;
	st.global.f32 	[%rd27], %f466;
$L__BB1_11:
	add.s32 	%r18, %r57, 32;
	max.s32 	%r66, %r7, %r18;
	setp.ge.s32 	%p7, %r66, %r30;
	@%p7 bra 	$L__BB1_13;
	ld.param.u64 	%rd85, [_Z8mykernelPfS_iiii_param_1];
	mad.lo.s32 	%r67, %r18, %r30, %r7;
	cvta.to.global.u64 	%rd28, %rd85;
	mul.wide.u32 	%rd29, %r67, 4;
	add.s64 	%rd30, %rd28, %rd29;
	ld.global.f32 	%f467, [%rd30];
	add.f32 	%f468, %f702, %f467;
	st.global.f32 	[%rd30], %f468;
$L__BB1_13:
	add.s32 	%r19, %r57, 40;
	max.s32 	%r68, %r7, %r19;
	setp.ge.s32 	%p8, %r68, %r30;
	@%p8 bra 	$L__BB1_15;
	ld.param.u64 	%rd86, [_Z8mykernelPfS_iiii_param_1];
	mad.lo.s32 	%r69, %r19, %r30, %r7;
	cvta.to.global.u64 	%rd31, %rd86;
	mul.wide.u32 	%rd32, %r69, 4;
	add.s64 	%rd33, %rd31, %rd32;
	ld.global.f32 	%f469, [%rd33];
	add.f32 	%f470, %f701, %f469;
	st.global.f32 	[%rd33], %f470;
$L__BB1_15:
	add.s32 	%r20, %r57, 48;
	max.s32 	%r70, %r7, %r20;
	setp.ge.s32 	%p9, %r70, %r30;
	@%p9 bra 	$L__BB1_17;
	ld.param.u64 	%rd87, [_Z8mykernelPfS_iiii_param_1];
	mad.lo.s32 	%r71, %r20, %r30, %r7;
	cvta.to.global.u64 	%rd34, %rd87;
	mul.wide.u32 	%rd35, %r71, 4;
	add.s64 	%rd36, %rd34, %rd35;
	ld.global.f32 	%f471, [%rd36];
	add.f32 	%f472, %f700, %f471;
	st.global.f32 	[%rd36], %f472;
$L__BB1_17:
	add.s32 	%r21, %r57, 56;
	max.s32 	%r72, %r7, %r21;
	setp.ge.s32 	%p10, %r72, %r30;
	@%p10 bra 	$L__BB1_19;
	ld.param.u64 	%rd88, [_Z8mykernelPfS_iiii_param_1];
	mad.lo.s32 	%r73, %r21, %r30, %r7;
	cvta.to.global.u64 	%rd37, %rd88;
	mul.wide.u32 	%rd38, %r73, 4;
	add.s64 	%rd39, %rd37, %rd38;
	ld.global.f32 	%f473, [%rd39];
	add.f32 	%f474, %f699, %f473;
	st.global.f32 	[%rd39], %f474;
$L__BB1_19:
	ld.param.u64 	%rd89, [_Z8mykernelPfS_iiii_param_1];
	add.s32 	%r22, %r7, 8;
	max.s32 	%r74, %r22, %r57;
	setp.ge.s32 	%p11, %r74, %r30;
	mul.lo.s32 	%r75, %r57, %r30;
	cvt.u64.u32 	%rd40, %r7;
	cvt.u64.u32 	%rd41, %r75;
	add.s64 	%rd42, %rd41, %rd40;
	cvta.to.global.u64 	%rd43, %rd89;
	shl.b64 	%rd44, %rd42, 2;
	add.s64 	%rd1, %rd43, %rd44;
	@%p11 bra 	$L__BB1_21;
	ld.global.f32 	%f475, [%rd1+32];
	add.f32 	%f476, %f698, %f475;
	st.global.f32 	[%rd1+32], %f476;
$L__BB1_21:
	ld.param.u64 	%rd90, [_Z8mykernelPfS_iiii_param_1];
	max.s32 	%r76, %r22, %r15;
	setp.ge.s32 	%p12, %r76, %r30;
	mul.lo.s32 	%r77, %r15, %r30;
	cvt.u64.u32 	%rd45, %r77;
	add.s64 	%rd47, %rd45, %rd40;
	cvta.to.global.u64 	%rd48, %rd90;
	shl.b64 	%rd49, %rd47, 2;
	add.s64 	%rd2, %rd48, %rd49;
	@%p12 bra 	$L__BB1_23;
	ld.global.f32 	%f477, [%rd2+32];
	add.f32 	%f478, %f697, %f477;
	st.global.f32 	[%rd2+32], %f478;
$L__BB1_23:
	ld.param.u64 	%rd91, [_Z8mykernelPfS_iiii_param_1];
	max.s32 	%r78, %r22, %r16;
	setp.ge.s32 	%p13, %r78, %r30;
	mul.lo.s32 	%r79, %r16, %r30;
	cvt.u64.u32 	%rd50, %r79;
	add.s64 	%rd52, %rd50, %rd40;
	cvta.to.global.u64 	%rd53, %rd91;
	shl.b64 	%rd54, %rd52, 2;
	add.s64 	%rd3, %rd53, %rd54;
	@%p13 bra 	$L__BB1_25;
	ld.global.f32 	%f479, [%rd3+32];
	add.f32 	%f480, %f696, %f479;
	st.global.f32 	[%rd3+32], %f480;
$L__BB1_25:
	ld.param.u64 	%rd92, [_Z8mykernelPfS_iiii_param_1];
	max.s32 	%r80, %r22, %r17;
	setp.ge.s32 	%p14, %r80, %r30;
	mul.lo.s32 	%r81, %r17, %r30;
	cvt.u64.u32 	%rd55, %r81;
	add.s64 	%rd57, %rd55, %rd40;
	cvta.to.global.u64 	%rd58, %rd92;
	shl.b64 	%rd59, %rd57, 2;
	add.s64 	%rd4, %rd58, %rd59;
	@%p14 bra 	$L__BB1_27;
	ld.global.f32 	%f481, [%rd4+32];
	add.f32 	%f482, %f695, %f481;
	st.global.f32 	[%rd4+32], %f482;
$L__BB1_27:
	ld.param.u64 	%rd93, [_Z8mykernelPfS_iiii_param_1];
	max.s32 	%r82, %r22, %r18;
	setp.ge.s32 	%p15, %r82, %r30;
	mul.lo.s32 	%r83, %r18, %r30;
	cvt.u64.u32 	%rd60, %r83;
	cvt.u64.u32 	%rd61, %r7;
	add.s64 	%rd62, %rd60, %rd61;
	cvta.to.global.u64 	%rd63, %rd93;
	shl.b64 	%rd64, %rd62, 2;
	add.s64 	%rd5, %rd63, %rd64;
	@%p15 bra 	$L__BB1_29;
	ld.global.f32 	%f483, [%rd5+32];
	add.f32 	%f484, %f694, %f483;
	st.global.f32 	[%rd5+32], %f484;
$L__BB1_29:
	ld.param.u64 	%rd94, [_Z8mykernelPfS_iiii_param_1];
	max.s32 	%r84, %r22, %r19;
	setp.ge.s32 	%p16, %r84, %r30;
	mul.lo.s32 	%r85, %r19, %r30;
	cvt.u64.u32 	%rd65, %r85;
	cvt.u64.u32 	%rd66, %r7;
	add.s64 	%rd67, %rd65, %rd66;
	cvta.to.global.u64 	%rd68, %rd94;
	shl.b64 	%rd69, %rd67, 2;
	add.s64 	%rd6, %rd68, %rd69;
	@%p16 bra 	$L__BB1_31;
	ld.global.f32 	%f485, [%rd6+32];
	add.f32 	%f486, %f693, %f485;
	st.global.f32 	[%rd6+32], %f486;
$L__BB1_31:
	ld.param.u64 	%rd95, [_Z8mykernelPfS_iiii_param_1];
	max.s32 	%r86, %r22, %r20;
	setp.ge.s32 	%p17, %r86, %r30;
	mul.lo.s32 	%r87, %r20, %r30;
	cvt.u64.u32 	%rd70, %r87;
	cvt.u64.u32 	%rd71, %r7;
	add.s64 	%rd72, %rd70, %rd71;
	cvta.to.global.u64 	%rd73, %rd95;
	shl.b64 	%rd74, %rd72, 2;
	add.s64 	%rd7, %rd73, %rd74;
	@%p17 bra 	$L__BB1_33;
	ld.global.f32 	%f487, [%rd7+32];
	add.f32 	%f488, %f692, %f487;
	st.global.f32 	[%rd7+32], %f488;
$L__BB1_33:
	ld.param.u64 	%rd96, [_Z8mykernelPfS_iiii_param_1];
	max.s32 	%r88, %r22, %r21;
	setp.ge.s32 	%p18, %r88, %r30;
	mul.lo.s32 	%r89, %r21, %r30;
	cvt.u64.u32 	%rd75, %r89;
	cvt.u64.u32 	%rd76, %r7;
	add.s64 	%rd77, %rd75, %rd76;
	cvta.to.global.u64 	%rd78, %rd96;
	shl.b64 	%rd79, %rd77, 2;
	add.s64 	%rd8, %rd78, %rd79;
	@%p18 bra 	$L__BB1_35;
	ld.global.f32 	%f489, [%rd8+32];
	add.f32 	%f490, %f691, %f489;
	st.global.f32 	[%rd8+32], %f490;
$L__BB1_35:
	add.s32 	%r23, %r7, 16;
	max.s32 	%r90, %r23, %r57;
	setp.ge.s32 	%p19, %r90, %r30;
	@%p19 bra 	$L__BB1_37;
	ld.global.f32 	%f491, [%rd1+64];
	add.f32 	%f492, %f690, %f491;
	st.global.f32 	[%rd1+64], %f492;
$L__BB1_37:
	max.s32 	%r91, %r23, %r15;
	setp.ge.s32 	%p20, %r91, %r30;
	@%p20 bra 	$L__BB1_39;
	ld.global.f32 	%f493, [%rd2+64];
	add.f32 	%f494, %f689, %f493;
	st.global.f32 	[%rd2+64], %f494;
$L__BB1_39:
	max.s32 	%r92, %r23, %r16;
	setp.ge.s32 	%p21, %r92, %r30;
	@%p21 bra 	$L__BB1_41;
	ld.global.f32 	%f495, [%rd3+64];
	add.f32 	%f496, %f688, %f495;
	st.global.f32 	[%rd3+64], %f496;
$L__BB1_41:
	max.s32 	%r93, %r23, %r17;
	setp.ge.s32 	%p22, %r93, %r30;
	@%p22 bra 	$L__BB1_43;
	ld.global.f32 	%f497, [%rd4+64];
	add.f32 	%f498, %f687, %f497;
	st.global.f32 	[%rd4+64], %f498;
$L__BB1_43:
	max.s32 	%r94, %r23, %r18;
	setp.ge.s32 	%p23, %r94, %r30;
	@%p23 bra 	$L__BB1_45;
	ld.global.f32 	%f499, [%rd5+64];
	add.f32 	%f500, %f686, %f499;
	st.global.f32 	[%rd5+64], %f500;
$L__BB1_45:
	max.s32 	%r95, %r23, %r19;
	setp.ge.s32 	%p24, %r95, %r30;
	@%p24 bra 	$L__BB1_47;
	ld.global.f32 	%f501, [%rd6+64];
	add.f32 	%f502, %f685, %f501;
	st.global.f32 	[%rd6+64], %f502;
$L__BB1_47:
	max.s32 	%r96, %r23, %r20;
	setp.ge.s32 	%p25, %r96, %r30;
	@%p25 bra 	$L__BB1_49;
	ld.global.f32 	%f503, [%rd7+64];
	add.f32 	%f504, %f684, %f503;
	st.global.f32 	[%rd7+64], %f504;
$L__BB1_49:
	max.s32 	%r97, %r23, %r21;
	setp.ge.s32 	%p26, %r97, %r30;
	@%p26 bra 	$L__BB1_51;
	ld.global.f32 	%f505, [%rd8+64];
	add.f32 	%f506, %f683, %f505;
	st.global.f32 	[%rd8+64], %f506;
$L__BB1_51:
	add.s32 	%r24, %r7, 24;
	max.s32 	%r98, %r24, %r57;
	setp.ge.s32 	%p27, %r98, %r30;
	@%p27 bra 	$L__BB1_53;
	ld.global.f32 	%f507, [%rd1+96];
	add.f32 	%f508, %f682, %f507;
	st.global.f32 	[%rd1+96], %f508;
$L__BB1_53:
	max.s32 	%r99, %r24, %r15;
	setp.ge.s32 	%p28, %r99, %r30;
	@%p28 bra 	$L__BB1_55;
	ld.global.f32 	%f509, [%rd2+96];
	add.f32 	%f510, %f681, %f509;
	st.global.f32 	[%rd2+96], %f510;
$L__BB1_55:
	max.s32 	%r100, %r24, %r16;
	setp.ge.s32 	%p29, %r100, %r30;
	@%p29 bra 	$L__BB1_57;
	ld.global.f32 	%f511, [%rd3+96];
	add.f32 	%f512, %f680, %f511;
	st.global.f32 	[%rd3+96], %f512;
$L__BB1_57:
	max.s32 	%r101, %r24, %r17;
	setp.ge.s32 	%p30, %r101, %r30;
	@%p30 bra 	$L__BB1_59;
	ld.global.f32 	%f513, [%rd4+96];
	add.f32 	%f514, %f679, %f513;
	st.global.f32 	[%rd4+96], %f514;
$L__BB1_59:
	max.s32 	%r102, %r24, %r18;
	setp.ge.s32 	%p31, %r102, %r30;
	@%p31 bra 	$L__BB1_61;
	ld.global.f32 	%f515, [%rd5+96];
	add.f32 	%f516, %f678, %f515;
	st.global.f32 	[%rd5+96], %f516;
$L__BB1_61:
	max.s32 	%r103, %r24, %r19;
	setp.ge.s32 	%p32, %r103, %r30;
	@%p32 bra 	$L__BB1_63;
	ld.global.f32 	%f517, [%rd6+96];
	add.f32 	%f518, %f677, %f517;
	st.global.f32 	[%rd6+96], %f518;
$L__BB1_63:
	max.s32 	%r104, %r24, %r20;
	setp.ge.s32 	%p33, %r104, %r30;
	@%p33 bra 	$L__BB1_65;
	ld.global.f32 	%f519, [%rd7+96];
	add.f32 	%f520, %f676, %f519;
	st.global.f32 	[%rd7+96], %f520;
$L__BB1_65:
	max.s32 	%r105, %r24, %r21;
	setp.ge.s32 	%p34, %r105, %r30;
	@%p34 bra 	$L__BB1_67;
	ld.global.f32 	%f521, [%rd8+96];
	add.f32 	%f522, %f675, %f521;
	st.global.f32 	[%rd8+96], %f522;
$L__BB1_67:
	add.s32 	%r25, %r7, 32;
	max.s32 	%r106, %r25, %r57;
	setp.ge.s32 	%p35, %r106, %r30;
	@%p35 bra 	$L__BB1_69;
	ld.global.f32 	%f523, [%rd1+128];
	add.f32 	%f524, %f674, %f523;
	st.global.f32 	[%rd1+128], %f524;
$L__BB1_69:
	max.s32 	%r107, %r25, %r15;
	setp.ge.s32 	%p36, %r107, %r30;
	@%p36 bra 	$L__BB1_71;
	ld.global.f32 	%f525, [%rd2+128];
	add.f32 	%f526, %f673, %f525;
	st.global.f32 	[%rd2+128], %f526;
$L__BB1_71:
	max.s32 	%r108, %r25, %r16;
	setp.ge.s32 	%p37, %r108, %r30;
	@%p37 bra 	$L__BB1_73;
	ld.global.f32 	%f527, [%rd3+128];
	add.f32 	%f528, %f672, %f527;
	st.global.f32 	[%rd3+128], %f528;
$L__BB1_73:
	max.s32 	%r109, %r25, %r17;
	setp.ge.s32 	%p38, %r109, %r30;
	@%p38 bra 	$L__BB1_75;
	ld.global.f32 	%f529, [%rd4+128];
	add.f32 	%f530, %f671, %f529;
	st.global.f32 	[%rd4+128], %f530;
$L__BB1_75:
	max.s32 	%r110, %r25, %r18;
	setp.ge.s32 	%p39, %r110, %r30;
	@%p39 bra 	$L__BB1_77;
	ld.global.f32 	%f531, [%rd5+128];
	add.f32 	%f532, %f670, %f531;
	st.global.f32 	[%rd5+128], %f532;
$L__BB1_77:
	max.s32 	%r111, %r25, %r19;
	setp.ge.s32 	%p40, %r111, %r30;
	@%p40 bra 	$L__BB1_79;
	ld.global.f32 	%f533, [%rd6+128];
	add.f32 	%f534, %f669, %f533;
	st.global.f32 	[%rd6+128], %f534;
$L__BB1_79:
	max.s32 	%r112, %r25, %r20;
	setp.ge.s32 	%p41, %r112, %r30;
	@%p41 bra 	$L__BB1_81;
	ld.global.f32 	%f535, [%rd7+128];
	add.f32 	%f536, %f668, %f535;
	st.global.f32 	[%rd7+128], %f536;
$L__BB1_81:
	max.s32 	%r113, %r25, %r21;
	setp.ge.s32 	%p42, %r113, %r30;
	@%p42 bra 	$L__BB1_83;
	ld.global.f32 	%f537, [%rd8+128];
	add.f32 	%f538, %f667, %f537;
	st.global.f32 	[%rd8+128], %f538;
$L__BB1_83:
	add.s32 	%r26, %r7, 40;
	max.s32 	%r114, %r26, %r57;
	setp.ge.s32 	%p43, %r114, %r30;
	@%p43 bra 	$L__BB1_85;
	ld.global.f32 	%f539, [%rd1+160];
	add.f32 	%f540, %f666, %f539;
	st.global.f32 	[%rd1+160], %f540;
$L__BB1_85:
	max.s32 	%r115, %r26, %r15;
	setp.ge.s32 	%p44, %r115, %r30;
	@%p44 bra 	$L__BB1_87;
	ld.global.f32 	%f541, [%rd2+160];
	add.f32 	%f542, %f665, %f541;
	st.global.f32 	[%rd2+160], %f542;
$L__BB1_87:
	max.s32 	%r116, %r26, %r16;
	setp.ge.s32 	%p45, %r116, %r30;
	@%p45 bra 	$L__BB1_89;
	ld.global.f32 	%f543, [%rd3+160];
	add.f32 	%f544, %f664, %f543;
	st.global.f32 	[%rd3+160], %f544;
$L__BB1_89:
	max.s32 	%r117, %r26, %r17;
	setp.ge.s32 	%p46, %r117, %r30;
	@%p46 bra 	$L__BB1_91;
	ld.global.f32 	%f545, [%rd4+160];
	add.f32 	%f546, %f663, %f545;
	st.global.f32 	[%rd4+160], %f546;
$L__BB1_91:
	max.s32 	%r118, %r26, %r18;
	setp.ge.s32 	%p47, %r118, %r30;
	@%p47 bra 	$L__BB1_93;
	ld.global.f32 	%f547, [%rd5+160];
	add.f32 	%f548, %f662, %f547;
	st.global.f32 	[%rd5+160], %f548;
$L__BB1_93:
	max.s32 	%r119, %r26, %r19;
	setp.ge.s32 	%p48, %r119, %r30;
	@%p48 bra 	$L__BB1_95;
	ld.global.f32 	%f549, [%rd6+160];
	add.f32 	%f550, %f661, %f549;
	st.global.f32 	[%rd6+160], %f550;
$L__BB1_95:
	max.s32 	%r120, %r26, %r20;
	setp.ge.s32 	%p49, %r120, %r30;
	@%p49 bra 	$L__BB1_97;
	ld.global.f32 	%f551, [%rd7+160];
	add.f32 	%f552, %f660, %f551;
	st.global.f32 	[%rd7+160], %f552;
$L__BB1_97:
	max.s32 	%r121, %r26, %r21;
	setp.ge.s32 	%p50, %r121, %r30;
	@%p50 bra 	$L__BB1_99;
	ld.global.f32 	%f553, [%rd8+160];
	add.f32 	%f554, %f659, %f553;
	st.global.f32 	[%rd8+160], %f554;
$L__BB1_99:
	add.s32 	%r27, %r7, 48;
	max.s32 	%r122, %r27, %r57;
	setp.ge.s32 	%p51, %r122, %r30;
	@%p51 bra 	$L__BB1_101;
	ld.global.f32 	%f555, [%rd1+192];
	add.f32 	%f556, %f658, %f555;
	st.global.f32 	[%rd1+192], %f556;
$L__BB1_101:
	max.s32 	%r123, %r27, %r15;
	setp.ge.s32 	%p52, %r123, %r30;
	@%p52 bra 	$L__BB1_103;
	ld.global.f32 	%f557, [%rd2+192];
	add.f32 	%f558, %f657, %f557;
	st.global.f32 	[%rd2+192], %f558;
$L__BB1_103:
	max.s32 	%r124, %r27, %r16;
	setp.ge.s32 	%p53, %r124, %r30;
	@%p53 bra 	$L__BB1_105;
	ld.global.f32 	%f559, [%rd3+192];
	add.f32 	%f560, %f656, %f559;
	st.global.f32 	[%rd3+192], %f560;
$L__BB1_105:
	max.s32 	%r125, %r27, %r17;
	setp.ge.s32 	%p54, %r125, %r30;
	@%p54 bra 	$L__BB1_107;
	ld.global.f32 	%f561, [%rd4+192];
	add.f32 	%f562, %f655, %f561;
	st.global.f32 	[%rd4+192], %f562;
$L__BB1_107:
	max.s32 	%r126, %r27, %r18;
	setp.ge.s32 	%p55, %r126, %r30;
	@%p55 bra 	$L__BB1_109;
	ld.global.f32 	%f563, [%rd5+192];
	add.f32 	%f564, %f654, %f563;
	st.global.f32 	[%rd5+192], %f564;
$L__BB1_109:
	max.s32 	%r127, %r27, %r19;
	setp.ge.s32 	%p56, %r127, %r30;
	@%p56 bra 	$L__BB1_111;
	ld.global.f32 	%f565, [%rd6+192];
	add.f32 	%f566, %f653, %f565;
	st.global.f32 	[%rd6+192], %f566;
$L__BB1_111:
	max.s32 	%r128, %r27, %r20;
	setp.ge.s32 	%p57, %r128, %r30;
	@%p57 bra 	$L__BB1_113;
	ld.global.f32 	%f567, [%rd7+192];
	add.f32 	%f568, %f652, %f567;
	st.global.f32 	[%rd7+192], %f568;
$L__BB1_113:
	max.s32 	%r129, %r27, %r21;
	setp.ge.s32 	%p58, %r129, %r30;
	@%p58 bra 	$L__BB1_115;
	ld.global.f32 	%f569, [%rd8+192];
	add.f32 	%f570, %f651, %f569;
	st.global.f32 	[%rd8+192], %f570;
$L__BB1_115:
	add.s32 	%r28, %r7, 56;
	max.s32 	%r130, %r28, %r57;
	setp.ge.s32 	%p59, %r130, %r30;
	@%p59 bra 	$L__BB1_117;
	ld.global.f32 	%f571, [%rd1+224];
	add.f32 	%f572, %f707, %f571;
	st.global.f32 	[%rd1+224], %f572;
$L__BB1_117:
	max.s32 	%r131, %r28, %r15;
	setp.ge.s32 	%p60, %r131, %r30;
	@%p60 bra 	$L__BB1_119;
	ld.global.f32 	%f573, [%rd2+224];
	add.f32 	%f574, %f708, %f573;
	st.global.f32 	[%rd2+224], %f574;
$L__BB1_119:
	max.s32 	%r132, %r28, %r16;
	setp.ge.s32 	%p61, %r132, %r30;
	@%p61 bra 	$L__BB1_121;
	ld.global.f32 	%f575, [%rd3+224];
	add.f32 	%f576, %f709, %f575;
	st.global.f32 	[%rd3+224], %f576;
$L__BB1_121:
	max.s32 	%r133, %r28, %r17;
	setp.ge.s32 	%p62, %r133, %r30;
	@%p62 bra 	$L__BB1_123;
	ld.global.f32 	%f577, [%rd4+224];
	add.f32 	%f578, %f710, %f577;
	st.global.f32 	[%rd4+224], %f578;
$L__BB1_123:
	max.s32 	%r134, %r28, %r18;
	setp.ge.s32 	%p63, %r134, %r30;
	@%p63 bra 	$L__BB1_125;
	ld.global.f32 	%f579, [%rd5+224];
	add.f32 	%f580, %f711, %f579;
	st.global.f32 	[%rd5+224], %f580;
$L__BB1_125:
	max.s32 	%r135, %r28, %r19;
	setp.ge.s32 	%p64, %r135, %r30;
	@%p64 bra 	$L__BB1_127;
	ld.global.f32 	%f581, [%rd6+224];
	add.f32 	%f582, %f712, %f581;
	st.global.f32 	[%rd6+224], %f582;
$L__BB1_127:
	max.s32 	%r136, %r28, %r20;
	setp.ge.s32 	%p65, %r136, %r30;
	@%p65 bra 	$L__BB1_129;
	ld.global.f32 	%f583, [%rd7+224];
	add.f32 	%f584, %f713, %f583;
	st.global.f32 	[%rd7+224], %f584;
$L__BB1_129:
	max.s32 	%r137, %r28, %r21;
	setp.ge.s32 	%p66, %r137, %r30;
	@%p66 bra 	$L__BB1_131;
	ld.global.f32 	%f585, [%rd8+224];
	add.f32 	%f586, %f714, %f585;
	st.global.f32 	[%rd8+224], %f586;
$L__BB1_131:
	ret;

}


// ===== COMPILED SASS (sm_100) =====

	.target	sm_100

	.elftype	@"ET_EXEC"


//--------------------- .note.nv.tkinfo           --------------------------
	.section	.note.nv.tkinfo,"",@"SHT_NOTE"
	.sectionflags	@"SHF_NOTE_NV_TKINFO"
	.tkinfo
        /*0018*/ 	.word	0x00000002
        /*0030*/ 	.string	""
        /*0030*/ 	.string	"ptxas"
        /*0030*/ 	.string	"Cuda compilation tools, release 13.0, V13.0.88"
        /*0030*/ 	.string	"Build cuda_13.0.r13.0/compiler.36424714_0"
        /*0030*/ 	.string	"-arch sm_100 -m 64 "



//--------------------- .note.nv.cuinfo           --------------------------
	.section	.note.nv.cuinfo,"",@"SHT_NOTE"
	.sectionflags	@"SHF_NOTE_NV_CUINFO"
        /*0018*/ 	.short	0x0002
        /*001a*/ 	.short	0x0064
        /*001c*/ 	.short	0x0082
	.zero		2


//--------------------- .nv.info                  --------------------------
	.section	.nv.info,"",@"SHT_CUDA_INFO"
	.align	4


	//----- nvinfo : EIATTR_REGCOUNT
	.align		4
        /*0000*/ 	.byte	0x04, 0x2f
        /*0002*/ 	.short	(.L_1 - .L_0)
	.align		4
.L_0:
        /*0004*/ 	.word	index@(_Z13paddingkernelPfS_S_S_iii)
        /*0008*/ 	.word	0x0000001e


	//----- nvinfo : EIATTR_FRAME_SIZE
	.align		4
.L_1:
        /*000c*/ 	.byte	0x04, 0x11
        /*000e*/ 	.short	(.L_3 - .L_2)
	.align		4
.L_2:
        /*0010*/ 	.word	index@($__internal_1_$__cuda_sm3x_div_rn_noftz_f32_slowpath)
        /*0014*/ 	.word	0x00000000


	//----- nvinfo : EIATTR_FRAME_SIZE
	.align		4
.L_3:
        /*0018*/ 	.byte	0x04, 0x11
        /*001a*/ 	.short	(.L_5 - .L_4)
	.align		4
.L_4:
        /*001c*/ 	.word	index@($__internal_0_$__cuda_sm20_sqrt_rn_f32_slowpath)
        /*0020*/ 	.word	0x00000000


	//----- nvinfo : EIATTR_FRAME_SIZE
	.align		4
.L_5:
        /*0024*/ 	.byte	0x04, 0x11
        /*0026*/ 	.short	(.L_7 - .L_6)
	.align		4
.L_6:
        /*0028*/ 	.word	index@(_Z13paddingkernelPfS_S_S_iii)
        /*002c*/ 	.word	0x00000000


	//----- nvinfo : EIATTR_REGCOUNT
	.align		4
.L_7:
        /*0030*/ 	.byte	0x04, 0x2f
        /*0032*/ 	.short	(.L_9 - .L_8)
	.align		4
.L_8:
        /*0034*/ 	.word	index@(_Z8mykernelPfS_iiii)
        /*0038*/ 	.word	0x0000005f


	//----- nvinfo : EIATTR_FRAME_SIZE
	.align		4
.L_9:
        /*003c*/ 	.byte	0x04, 0x11
        /*003e*/ 	.short	(.L_11 - .L_10)
	.align		4
.L_10:
        /*0040*/ 	.word	index@(_Z8mykernelPfS_iiii)
        /*0044*/ 	.word	0x00000000


	//----- nvinfo : EIATTR_MIN_STACK_SIZE
	.align		4
.L_11:
        /*0048*/ 	.byte	0x04, 0x12
        /*004a*/ 	.short	(.L_13 - .L_12)
	.align		4
.L_12:
        /*004c*/ 	.word	index@(_Z8mykernelPfS_iiii)
        /*0050*/ 	.word	0x00000000


	//----- nvinfo : EIATTR_MIN_STACK_SIZE
	.align		4
.L_13:
        /*0054*/ 	.byte	0x04, 0x12
        /*0056*/ 	.short	(.L_15 - .L_14)
	.align		4
.L_14:
        /*0058*/ 	.word	index@(_Z13paddingkernelPfS_S_S_iii)
        /*005c*/ 	.word	0x00000000
.L_15:


//--------------------- .nv.compat                --------------------------
	.section	.nv.compat,"",@"SHT_CUDA_COMPAT_INFO"
	.align	4
        /*0000*/ 	.byte	0x02, 0x09, 0x00, 0x00, 0x02, 0x02, 0x01, 0x00, 0x02, 0x05, 0x05, 0x00, 0x03, 0x07, 0x01, 0x01
        /*0010*/ 	.byte	0x02, 0x03, 0x00, 0x00, 0x02, 0x06, 0x01, 0x00, 0x04, 0x0b, 0x08, 0x00, 0x01, 0x00, 0x00, 0x00
        /*0020*/ 	.byte	0x00, 0x00, 0x00, 0x00


//--------------------- .nv.info._Z8mykernelPfS_iiii --------------------------
	.section	.nv.info._Z8mykernelPfS_iiii,"",@"SHT_CUDA_INFO"
	.sectionflags	@""
	.align	4


	//----- nvinfo : EIATTR_CUDA_API_VERSION
	.align		4
        /*0000*/ 	.byte	0x04, 0x37
        /*0002*/ 	.short	(.L_17 - .L_16)
.L_16:
        /*0004*/ 	.word	0x00000082


	//----- nvinfo : EIATTR_KPARAM_INFO
	.align		4
.L_17:
        /*0008*/ 	.byte	0x04, 0x17
        /*000a*/ 	.short	(.L_19 - .L_18)
.L_18:
        /*000c*/ 	.word	0x00000000
        /*0010*/ 	.short	0x0005
        /*0012*/ 	.short	0x001c
        /*0014*/ 	.byte	0x00, 0xf0, 0x11, 0x00


	//----- nvinfo : EIATTR_KPARAM_INFO
	.align		4
.L_19:
        /*0018*/ 	.byte	0x04, 0x17
        /*001a*/ 	.short	(.L_21 - .L_20)
.L_20:
        /*001c*/ 	.word	0x00000000
        /*0020*/ 	.short	0x0004
        /*0022*/ 	.short	0x0018
        /*0024*/ 	.byte	0x00, 0xf0, 0x11, 0x00


	//----- nvinfo : EIATTR_KPARAM_INFO
	.align		4
.L_21:
        /*0028*/ 	.byte	0x04, 0x17
        /*002a*/ 	.short	(.L_23 - .L_22)
.L_22:
        /*002c*/ 	.word	0x00000000
        /*0030*/ 	.short	0x0003
        /*0032*/ 	.short	0x0014
        /*0034*/ 	.byte	0x00, 0xf0, 0x11, 0x00


	//----- nvinfo : EIATTR_KPARAM_INFO
	.align		4
.L_23:
        /*0038*/ 	.byte	0x04, 0x17
        /*003a*/ 	.short	(.L_25 - .L_24)
.L_24:
        /*003c*/ 	.word	0x00000000
        /*0040*/ 	.short	0x0002
        /*0042*/ 	.short	0x0010
        /*0044*/ 	.byte	0x00, 0xf0, 0x11, 0x00


	//----- nvinfo : EIATTR_KPARAM_INFO
	.align		4
.L_25:
        /*0048*/ 	.byte	0x04, 0x17
        /*004a*/ 	.short	(.L_27 - .L_26)
.L_26:
        /*004c*/ 	.word	0x00000000
        /*0050*/ 	.short	0x0001
        /*0052*/ 	.short	0x0008
        /*0054*/ 	.byte	0x00, 0xf5, 0x21, 0x00


	//----- nvinfo : EIATTR_KPARAM_INFO
	.align		4
.L_27:
        /*0058*/ 	.byte	0x04, 0x17
        /*005a*/ 	.short	(.L_29 - .L_28)
.L_28:
        /*005c*/ 	.word	0x00000000
        /*0060*/ 	.short	0x0000
        /*0062*/ 	.short	0x0000
        /*0064*/ 	.byte	0x00, 0xf5, 0x21, 0x00


	//----- nvinfo : EIATTR_SPARSE_MMA_MASK
	.align		4
.L_29:
        /*0068*/ 	.byte	0x03, 0x50
        /*006a*/ 	.short	0x0000


	//----- nvinfo : EIATTR_MAXREG_COUNT
	.align		4
        /*006c*/ 	.byte	0x03, 0x1b
        /*006e*/ 	.short	0x00ff


	//----- nvinfo : EIATTR_NUM_BARRIERS
	.align		4
        /*0070*/ 	.byte	0x02, 0x4c
        /*0072*/ 	.byte	0x01
	.zero		1


	//----- nvinfo : EIATTR_MERCURY_ISA_VERSION
	.align		4
        /*0074*/ 	.byte	0x03, 0x5f
        /*0076*/ 	.short	0x0101


	//----- nvinfo : EIATTR_VRC_CTA_INIT_COUNT
	.align		4
        /*0078*/ 	.byte	0x02, 0x4a
	.zero		1
	.zero		1


	//----- nvinfo : EIATTR_EXIT_INSTR_OFFSETS
	.align		4
        /*007c*/ 	.byte	0x04, 0x1c
        /*007e*/ 	.short	(.L_31 - .L_30)


	//   ....[0]....
.L_30:
        /*0080*/ 	.word	0x00003250


	//   ....[1]....
        /*0084*/ 	.word	0x00003290


	//----- nvinfo : EIATTR_CBANK_PARAM_SIZE
	.align		4
.L_31:
        /*0088*/ 	.byte	0x03, 0x19
        /*008a*/ 	.short	0x0020


	//----- nvinfo : EIATTR_PARAM_CBANK
	.align		4
        /*008c*/ 	.byte	0x04, 0x0a
        /*008e*/ 	.short	(.L_33 - .L_32)
	.align		4
.L_32:
        /*0090*/ 	.word	index@(.nv.constant0._Z8mykernelPfS_iiii)
        /*0094*/ 	.short	0x0380
        /*0096*/ 	.short	0x0020


	//----- nvinfo : EIATTR_SW_WAR
	.align		4
.L_33:
        /*0098*/ 	.byte	0x04, 0x36
        /*009a*/ 	.short	(.L_35 - .L_34)
.L_34:
        /*009c*/ 	.word	0x00000008
.L_35:


//--------------------- .nv.info._Z13paddingkernelPfS_S_S_iii --------------------------
	.section	.nv.info._Z13paddingkernelPfS_S_S_iii,"",@"SHT_CUDA_INFO"
	.sectionflags	@""
	.align	4


	//----- nvinfo : EIATTR_CUDA_API_VERSION
	.align		4
        /*0000*/ 	.byte	0x04, 0x37
        /*0002*/ 	.short	(.L_37 - .L_36)
.L_36:
        /*0004*/ 	.word	0x00000082


	//----- nvinfo : EIATTR_KPARAM_INFO
	.align		4
.L_37:
        /*0008*/ 	.byte	0x04, 0x17
        /*000a*/ 	.short	(.L_39 - .L_38)
.L_38:
        /*000c*/ 	.word	0x00000000
        /*0010*/ 	.short	0x0006
        /*0012*/ 	.short	0x0028
        /*0014*/ 	.byte	0x00, 0xf0, 0x11, 0x00


	//----- nvinfo : EIATTR_KPARAM_INFO
	.align		4
.L_39:
        /*0018*/ 	.byte	0x04, 0x17
        /*001a*/ 	.short	(.L_41 - .L_40)
.L_40:
        /*001c*/ 	.word	0x00000000
        /*0020*/ 	.short	0x0005
        /*0022*/ 	.short	0x0024
        /*0024*/ 	.byte	0x00, 0xf0, 0x11, 0x00


	//----- nvinfo : EIATTR_KPARAM_INFO
	.align		4
.L_41:
        /*0028*/ 	.byte	0x04, 0x17
        /*002a*/ 	.short	(.L_43 - .L_42)
.L_42:
        /*002c*/ 	.word	0x00000000
        /*0030*/ 	.short	0x0004
        /*0032*/ 	.short	0x0020
        /*0034*/ 	.byte	0x00, 0xf0, 0x11, 0x00


	//----- nvinfo : EIATTR_KPARAM_INFO
	.align		4
.L_43:
        /*0038*/ 	.byte	0x04, 0x17
        /*003a*/ 	.short	(.L_45 - .L_44)
.L_44:
        /*003c*/ 	.word	0x00000000
        /*0040*/ 	.short	0x0003
        /*0042*/ 	.short	0x0018
        /*0044*/ 	.byte	0x00, 0xf5, 0x21, 0x00


	//----- nvinfo : EIATTR_KPARAM_INFO
	.align		4
.L_45:
        /*0048*/ 	.byte	0x04, 0x17
        /*004a*/ 	.short	(.L_47 - .L_46)
.L_46:
        /*004c*/ 	.word	0x00000000
        /*0050*/ 	.short	0x0002
        /*0052*/ 	.short	0x0010
        /*0054*/ 	.byte	0x00, 0xf5, 0x21, 0x00


	//----- nvinfo : EIATTR_KPARAM_INFO
	.align		4
.L_47:
        /*0058*/ 	.byte	0x04, 0x17
        /*005a*/ 	.short	(.L_49 - .L_48)
.L_48:
        /*005c*/ 	.word	0x00000000
        /*0060*/ 	.short	0x0001
        /*0062*/ 	.short	0x0008
        /*0064*/ 	.byte	0x00, 0xf5, 0x21, 0x00


	//----- nvinfo : EIATTR_KPARAM_INFO
	.align		4
.L_49:
        /*0068*/ 	.byte	0x04, 0x17
        /*006a*/ 	.short	(.L_51 - .L_50)
.L_50:
        /*006c*/ 	.word	0x00000000
        /*0070*/ 	.short	0x0000
        /*0072*/ 	.short	0x0000
        /*0074*/ 	.byte	0x00, 0xf5, 0x21, 0x00


	//----- nvinfo : EIATTR_SPARSE_MMA_MASK
	.align		4
.L_51:
        /*0078*/ 	.byte	0x03, 0x50
        /*007a*/ 	.short	0x0000


	//----- nvinfo : EIATTR_MAXREG_COUNT
	.align		4
        /*007c*/ 	.byte	0x03, 0x1b
        /*007e*/ 	.short	0x00ff


	//----- nvinfo : EIATTR_MERCURY_ISA_VERSION
	.align		4
        /*0080*/ 	.byte	0x03, 0x5f
        /*0082*/ 	.short	0x0101


	//----- nvinfo : EIATTR_VRC_CTA_INIT_COUNT
	.align		4
        /*0084*/ 	.byte	0x02, 0x4a
	.zero		1
	.zero		1


	//----- nvinfo : EIATTR_EXIT_INSTR_OFFSETS
	.align		4
        /*0088*/ 	.byte	0x04, 0x1c
        /*008a*/ 	.short	(.L_53 - .L_52)


	//   ....[0]....
.L_52:
        /*008c*/ 	.word	0x00002aa0


	//   ....[1]....
        /*0090*/ 	.word	0x00002c40


	//   ....[2]....
        /*0094*/ 	.word	0x00002d90


	//   ....[3]....
        /*0098*/ 	.word	0x00002ec0


	//   ....[4]....
        /*009c*/ 	.word	0x00002f10


	//----- nvinfo : EIATTR_CRS_STACK_SIZE
	.align		4
.L_53:
        /*00a0*/ 	.byte	0x04, 0x1e
        /*00a2*/ 	.short	(.L_55 - .L_54)
.L_54:
        /*00a4*/ 	.word	0x00000000


	//----- nvinfo : EIATTR_CBANK_PARAM_SIZE
	.align		4
.L_55:
        /*00a8*/ 	.byte	0x03, 0x19
        /*00aa*/ 	.short	0x002c


	//----- nvinfo : EIATTR_PARAM_CBANK
	.align		4
        /*00ac*/ 	.byte	0x04, 0x0a
        /*00ae*/ 	.short	(.L_57 - .L_56)
	.align		4
.L_56:
        /*00b0*/ 	.word	index@(.nv.constant0._Z13paddingkernelPfS_S_S_iii)
        /*00b4*/ 	.short	0x0380
        /*00b6*/ 	.short	0x002c


	//----- nvinfo : EIATTR_SW_WAR
	.align		4
.L_57:
        /*00b8*/ 	.byte	0x04, 0x36
        /*00ba*/ 	.short	(.L_59 - .L_58)
.L_58:
        /*00bc*/ 	.word	0x00000008
.L_59:


//--------------------- .nv.callgraph             --------------------------
	.section	.nv.callgraph,"",@"SHT_CUDA_CALLGRAPH"
	.align	4
	.sectionentsize	8
	.align		4
        /*0000*/ 	.word	0x00000000
	.align		4
        /*0004*/ 	.word	0xffffffff
	.align		4
        /*0008*/ 	.word	0x00000000
	.align		4
        /*000c*/ 	.word	0xfffffffe
	.align		4
        /*0010*/ 	.word	0x00000000
	.align		4
        /*0014*/ 	.word	0xfffffffd
	.align		4
        /*0018*/ 	.word	0x00000000
	.align		4
        /*001c*/ 	.word	0xfffffffc


//--------------------- .text._Z8mykernelPfS_iiii --------------------------
	.section	.text._Z8mykernelPfS_iiii,"ax",@progbits
	.align	128
        .global         _Z8mykernelPfS_iiii
        .type           _Z8mykernelPfS_iiii,@function
        .size           _Z8mykernelPfS_iiii,(.L_x_125 - _Z8mykernelPfS_iiii)
        .other          _Z8mykernelPfS_iiii,@"STO_CUDA_ENTRY STV_DEFAULT"
_Z8mykernelPfS_iiii:
.text._Z8mykernelPfS_iiii:
[----:B------:R-:W-:Y:S01]  /*0000*/  LDC R1, c[0x0][0x37c] ;  /* 0x0000df00ff017b82 */ /* 0x000fe20000000800 */
[----:B------:R-:W0:Y:S01]  /*0010*/  LDCU UR10, c[0x0][0x394] ;  /* 0x00007280ff0a77ac */ /* 0x000e220008000800 */
[----:B------:R-:W1:Y:S01]  /*0020*/  S2R R0, SR_TID.X ;  /* 0x0000000000007919 */ /* 0x000e620000002100 */
[----:B------:R-:W-:Y:S01]  /*0030*/  HFMA2 R74, -RZ, RZ, 0, 0 ;  /* 0x00000000ff4a7431 */ /* 0x000fe200000001ff */
[----:B------:R-:W-:Y:S01]  /*0040*/  CS2R R80, SRZ ;  /* 0x0000000000507805 */ /* 0x000fe2000001ff00 */
[----:B------:R-:W-:Y:S01]  /*0050*/  HFMA2 R9, -RZ, RZ, 0, 0 ;  /* 0x00000000ff097431 */ /* 0x000fe200000001ff */
[----:B------:R-:W2:Y:S01]  /*0060*/  S2R R2, SR_TID.Y ;  /* 0x0000000000027919 */ /* 0x000ea20000002200 */
[----:B------:R-:W-:Y:S01]  /*0070*/  HFMA2 R86, -RZ, RZ, 0, 0 ;  /* 0x00000000ff567431 */ /* 0x000fe200000001ff */
[----:B------:R-:W-:Y:S02]  /*0080*/  CS2R R78, SRZ ;  /* 0x00000000004e7805 */ /* 0x000fe4000001ff00 */
[----:B------:R-:W-:Y:S01]  /*0090*/  CS2R R76, SRZ ;  /* 0x00000000004c7805 */ /* 0x000fe2000001ff00 */
[----:B------:R-:W3:Y:S01]  /*00a0*/  S2R R3, SR_CTAID.X ;  /* 0x0000000000037919 */ /* 0x000ee20000002500 */
[----:B------:R-:W-:-:S02]  /*00b0*/  CS2R R72, SRZ ;  /* 0x0000000000487805 */ /* 0x000fc4000001ff00 */
[----:B------:R-:W-:Y:S02]  /*00c0*/  CS2R R70, SRZ ;  /* 0x0000000000467805 */ /* 0x000fe4000001ff00 */
[----:B------:R-:W-:Y:S01]  /*00d0*/  CS2R R68, SRZ ;  /* 0x0000000000447805 */ /* 0x000fe2000001ff00 */
[----:B------:R-:W4:Y:S01]  /*00e0*/  S2R R4, SR_CTAID.Y ;  /* 0x0000000000047919 */ /* 0x000f220000002600 */
[----:B------:R-:W-:Y:S02]  /*00f0*/  CS2R R66, SRZ ;  /* 0x0000000000427805 */ /* 0x000fe4000001ff00 */
[----:B------:R-:W-:Y:S02]  /*0100*/  CS2R R64, SRZ ;  /* 0x0000000000407805 */ /* 0x000fe4000001ff00 */
[----:B------:R-:W-:Y:S02]  /*0110*/  CS2R R62, SRZ ;  /* 0x00000000003e7805 */ /* 0x000fe4000001ff00 */
[----:B------:R-:W-:Y:S01]  /*0120*/  CS2R R60, SRZ ;  /* 0x00000000003c7805 */ /* 0x000fe2000001ff00 */
[----:B0-----:R-:W-:Y:S01]  /*0130*/  UISETP.GE.AND UP0, UPT, UR10, 0x1, UPT ;  /* 0x000000010a00788c */ /* 0x001fe2000bf06270 */
[----:B------:R-:W-:-:S02]  /*0140*/  CS2R R58, SRZ ;  /* 0x00000000003a7805 */ /* 0x000fc4000001ff00 */
[----:B------:R-:W-:Y:S02]  /*0150*/  CS2R R56, SRZ ;  /* 0x0000000000387805 */ /* 0x000fe4000001ff00 */
[----:B------:R-:W-:Y:S02]  /*0160*/  CS2R R54, SRZ ;  /* 0x0000000000367805 */ /* 0x000fe4000001ff00 */
[----:B------:R-:W-:Y:S02]  /*0170*/  CS2R R52, SRZ ;  /* 0x0000000000347805 */ /* 0x000fe4000001ff00 */
[----:B------:R-:W-:Y:S02]  /*0180*/  CS2R R50, SRZ ;  /* 0x0000000000327805 */ /* 0x000fe4000001ff00 */
[----:B------:R-:W-:Y:S02]  /*0190*/  CS2R R48, SRZ ;  /* 0x0000000000307805 */ /* 0x000fe4000001ff00 */
        /* <DEDUP_REMOVED lines=12> */
[----:B------:R-:W-:-:S02]  /*0260*/  MOV R23, RZ ;  /* 0x000000ff00177202 */ /* 0x000fc40000000f00 */
[----:B------:R-:W-:Y:S02]  /*0270*/  CS2R R82, SRZ ;  /* 0x0000000000527805 */ /* 0x000fe4000001ff00 */
[----:B------:R-:W-:Y:S01]  /*0280*/  MOV R11, RZ ;  /* 0x000000ff000b7202 */ /* 0x000fe20000000f00 */
[----:B------:R-:W0:Y:S01]  /*0290*/  LDCU.64 UR8, c[0x0][0x358] ;  /* 0x00006b00ff0877ac */ /* 0x000e220008000a00 */
[----:B------:R-:W-:Y:S01]  /*02a0*/  MOV R14, RZ ;  /* 0x000000ff000e7202 */ /* 0x000fe20000000f00 */
[----:B-1234-:R-:W-:Y:S06]  /*02b0*/  BRA.U !UP0, `(.L_x_0) ;  /* 0x0000001508a87547 */ /* 0x01efec000b800000 */
[----:B------:R-:W-:Y:S01]  /*02c0*/  LEA R7, R0, R2, 0x3 ;  /* 0x0000000200077211 */ /* 0x000fe200078e18ff */
[----:B------:R-:W-:Y:S01]  /*02d0*/  UMOV UR4, URZ ;  /* 0x000000ff00047c82 */ /* 0x000fe20008000000 */
[----:B------:R-:W-:Y:S02]  /*02e0*/  MOV R80, RZ ;  /* 0x000000ff00507202 */ /* 0x000fe40000000f00 */
[-C--:B------:R-:W-:Y:S02]  /*02f0*/  LEA R8, R3, R7.reuse, 0x6 ;  /* 0x0000000703087211 */ /* 0x080fe400078e30ff */
[----:B------:R-:W-:-:S03]  /*0300*/  LEA R6, R4, R7, 0x6 ;  /* 0x0000000704067211 */ /* 0x000fc600078e30ff */
[----:B------:R-:W-:Y:S02]  /*0310*/  IMAD R8, R8, UR10, RZ ;  /* 0x0000000a08087c24 */ /* 0x000fe4000f8e02ff */
[----:B------:R-:W-:-:S07]  /*0320*/  IMAD R6, R6, UR10, RZ ;  /* 0x0000000a06067c24 */ /* 0x000fce000f8e02ff */
.L_x_1:
[----:B------:R-:W1:Y:S02]  /*0330*/  LDC.64 R12, c[0x0][0x380] ;  /* 0x0000e000ff0c7b82 */ /* 0x000e640000000a00 */
[----:B-1----:R-:W-:-:S04]  /*0340*/  IMAD.WIDE.U32 R16, R8, 0x4, R12 ;  /* 0x0000000408107825 */ /* 0x002fc800078e000c */
[C---:B------:R-:W-:Y:S01]  /*0350*/  IMAD.WIDE.U32 R12, R6.reuse, 0x4, R12 ;  /* 0x00000004060c7825 */ /* 0x040fe200078e000c */
[----:B0-----:R-:W2:Y:S04]  /*0360*/  LDG.E R10, desc[UR8][R16.64] ;  /* 0x00000008100a7981 */ /* 0x001ea8000c1e1900 */
[----:B------:R-:W3:Y:S04]  /*0370*/  LDG.E R18, desc[UR8][R12.64] ;  /* 0x000000080c127981 */ /* 0x000ee8000c1e1900 */
[----:B------:R-:W4:Y:S04]  /*0380*/  LDG.E R20, desc[UR8][R16.64+0x4] ;  /* 0x0000040810147981 */ /* 0x000f28000c1e1900 */
[----:B------:R-:W5:Y:S04]  /*0390*/  LDG.E R22, desc[UR8][R12.64+0x4] ;  /* 0x000004080c167981 */ /* 0x000f68000c1e1900 */
[----:B------:R-:W5:Y:S04]  /*03a0*/  LDG.E R84, desc[UR8][R16.64+0x8] ;  /* 0x0000080810547981 */ /* 0x000f68000c1e1900 */
[----:B------:R-:W5:Y:S04]  /*03b0*/  LDG.E R88, desc[UR8][R12.64+0x8] ;  /* 0x000008080c587981 */ /* 0x000f68000c1e1900 */
[----:B------:R-:W5:Y:S04]  /*03c0*/  LDG.E R90, desc[UR8][R16.64+0xc] ;  /* 0x00000c08105a7981 */ /* 0x000f68000c1e1900 */
[----:B------:R-:W5:Y:S01]  /*03d0*/  LDG.E R92, desc[UR8][R12.64+0xc] ;  /* 0x00000c080c5c7981 */ /* 0x000f62000c1e1900 */
[----:B------:R-:W0:Y:S01]  /*03e0*/  S2UR UR7, SR_CgaCtaId ;  /* 0x00000000000779c3 */ /* 0x000e220000008800 */
[----:B------:R-:W-:Y:S01]  /*03f0*/  UMOV UR5, 0x400 ;  /* 0x0000040000057882 */ /* 0x000fe20000000000 */
[----:B------:R-:W-:Y:S01]  /*0400*/  UIADD3 UR4, UPT, UPT, UR4, 0x4, URZ ;  /* 0x0000000404047890 */ /* 0x000fe2000fffe0ff */
[----:B------:R-:W-:Y:S01]  /*0410*/  IADD3 R6, PT, PT, R6, 0x4, RZ ;  /* 0x0000000406067810 */ /* 0x000fe20007ffe0ff */
[----:B------:R-:W-:Y:S01]  /*0420*/  UIADD3 UR6, UPT, UPT, UR5, 0x400, URZ ;  /* 0x0000040005067890 */ /* 0x000fe2000fffe0ff */
[----:B------:R-:W-:Y:S01]  /*0430*/  IADD3 R8, PT, PT, R8, 0x4, RZ ;  /* 0x0000000408087810 */ /* 0x000fe20007ffe0ff */
[----:B------:R-:W-:-:S02]  /*0440*/  UISETP.GE.AND UP0, UPT, UR4, UR10, UPT ;  /* 0x0000000a0400728c */ /* 0x000fc4000bf06270 */
[----:B0-----:R-:W-:Y:S02]  /*0450*/  ULEA UR5, UR7, UR5, 0x18 ;  /* 0x0000000507057291 */ /* 0x001fe4000f8ec0ff */
[----:B------:R-:W-:-:S04]  /*0460*/  ULEA UR6, UR7, UR6, 0x18 ;  /* 0x0000000607067291 */ /* 0x000fc8000f8ec0ff */
[C---:B------:R-:W-:Y:S02]  /*0470*/  LEA R15, R7.reuse, UR5, 0x2 ;  /* 0x00000005070f7c11 */ /* 0x040fe4000f8e10ff */
[----:B------:R-:W-:Y:S02]  /*0480*/  LEA R19, R7, UR6, 0x2 ;  /* 0x0000000607137c11 */ /* 0x000fe4000f8e10ff */
[----:B------:R-:W-:Y:S02]  /*0490*/  LEA R75, R2, UR6, 0x2 ;  /* 0x00000006024b7c11 */ /* 0x000fe4000f8e10ff */
[----:B------:R-:W-:Y:S01]  /*04a0*/  LEA R5, R0, UR5, 0x2 ;  /* 0x0000000500057c11 */ /* 0x000fe2000f8e10ff */
[----:B--2---:R-:W-:Y:S04]  /*04b0*/  STS [R15], R10 ;  /* 0x0000000a0f007388 */ /* 0x004fe80000000800 */
[----:B---3--:R-:W-:Y:S04]  /*04c0*/  STS [R19], R18 ;  /* 0x0000001213007388 */ /* 0x008fe80000000800 */
[----:B----4-:R-:W-:Y:S04]  /*04d0*/  STS [R15+0x100], R20 ;  /* 0x000100140f007388 */ /* 0x010fe80000000800 */
[----:B-----5:R-:W-:Y:S04]  /*04e0*/  STS [R19+0x100], R22 ;  /* 0x0001001613007388 */ /* 0x020fe80000000800 */
[----:B------:R-:W-:Y:S04]  /*04f0*/  STS [R15+0x200], R84 ;  /* 0x000200540f007388 */ /* 0x000fe80000000800 */
[----:B------:R-:W-:Y:S04]  /*0500*/  STS [R19+0x200], R88 ;  /* 0x0002005813007388 */ /* 0x000fe80000000800 */
[----:B------:R-:W-:Y:S04]  /*0510*/  STS [R15+0x300], R90 ;  /* 0x0003005a0f007388 */ /* 0x000fe80000000800 */
[----:B------:R-:W-:Y:S01]  /*0520*/  STS [R19+0x300], R92 ;  /* 0x0003005c13007388 */ /* 0x000fe20000000800 */
[----:B------:R-:W-:Y:S06]  /*0530*/  BAR.SYNC.DEFER_BLOCKING 0x0 ;  /* 0x0000000000007b1d */ /* 0x000fec0000010000 */
[----:B------:R-:W-:Y:S04]  /*0540*/  LDS R13, [R75] ;  /* 0x000000004b0d7984 */ /* 0x000fe80000000800 */
[----:B------:R-:W0:Y:S04]  /*0550*/  LDS R18, [R5] ;  /* 0x0000000005127984 */ /* 0x000e280000000800 */
[----:B------:R-:W1:Y:S04]  /*0560*/  LDS R10, [R75+0x20] ;  /* 0x000020004b0a7984 */ /* 0x000e680000000800 */
[----:B------:R-:W2:Y:S04]  /*0570*/  LDS R12, [R75+0x40] ;  /* 0x000040004b0c7984 */ /* 0x000ea80000000800 */
[----:B------:R-:W3:Y:S04]  /*0580*/  LDS R17, [R75+0x60] ;  /* 0x000060004b117984 */ /* 0x000ee80000000800 */
[----:B------:R-:W4:Y:S04]  /*0590*/  LDS R85, [R75+0x80] ;  /* 0x000080004b557984 */ /* 0x000f280000000800 */
[----:B------:R-:W5:Y:S04]  /*05a0*/  LDS R84, [R75+0xa0] ;  /* 0x0000a0004b547984 */ /* 0x000f680000000800 */
[----:B------:R-:W5:Y:S04]  /*05b0*/  LDS R16, [R75+0xc0] ;  /* 0x0000c0004b107984 */ /* 0x000f680000000800 */
[----:B------:R-:W5:Y:S04]  /*05c0*/  LDS R15, [R75+0xe0] ;  /* 0x0000e0004b0f7984 */ /* 0x000f680000000800 */
[----:B------:R-:W5:Y:S04]  /*05d0*/  LDS R87, [R5+0x20] ;  /* 0x0000200005577984 */ /* 0x000f680000000800 */
[----:B------:R-:W5:Y:S01]  /*05e0*/  LDS R22, [R5+0x40] ;  /* 0x0000400005167984 */ /* 0x000f620000000800 */
[----:B0-----:R-:W-:-:S03]  /*05f0*/  FFMA R23, R13, R18, R23 ;  /* 0x000000120d177223 */ /* 0x001fc60000000017 */
[----:B------:R-:W0:Y:S01]  /*0600*/  LDS R21, [R5+0x60] ;  /* 0x0000600005157984 */ /* 0x000e220000000800 */
[----:B-1----:R-:W-:-:S03]  /*0610*/  FFMA R24, R10, R18, R24 ;  /* 0x000000120a187223 */ /* 0x002fc60000000018 */
[----:B------:R-:W1:Y:S01]  /*0620*/  LDS R20, [R5+0x80] ;  /* 0x0000800005147984 */ /* 0x000e620000000800 */
[----:B--2---:R-:W-:-:S03]  /*0630*/  FFMA R25, R12, R18, R25 ;  /* 0x000000120c197223 */ /* 0x004fc60000000019 */
[----:B------:R-:W2:Y:S01]  /*0640*/  LDS R19, [R5+0xa0] ;  /* 0x0000a00005137984 */ /* 0x000ea20000000800 */
[----:B---3--:R-:W-:-:S03]  /*0650*/  FFMA R26, R17, R18, R26 ;  /* 0x00000012111a7223 */ /* 0x008fc6000000001a */
[----:B------:R-:W-:Y:S01]  /*0660*/  LDS R89, [R5+0x100] ;  /* 0x0001000005597984 */ /* 0x000fe20000000800 */
[----:B----4-:R-:W-:-:S03]  /*0670*/  FFMA R27, R85, R18, R27 ;  /* 0x00000012551b7223 */ /* 0x010fc6000000001b */
[----:B------:R-:W-:Y:S01]  /*0680*/  LDS R88, [R5+0x120] ;  /* 0x0001200005587984 */ /* 0x000fe20000000800 */
[----:B-----5:R-:W-:-:S03]  /*0690*/  FFMA R28, R84, R18, R28 ;  /* 0x00000012541c7223 */ /* 0x020fc6000000001c */
[----:B------:R-:W-:Y:S01]  /*06a0*/  LDS R91, [R5+0x300] ;  /* 0x00030000055b7984 */ /* 0x000fe20000000800 */
[----:B------:R-:W-:-:S03]  /*06b0*/  FFMA R29, R16, R18, R29 ;  /* 0x00000012101d7223 */ /* 0x000fc6000000001d */
[----:B------:R-:W-:Y:S01]  /*06c0*/  LDS R90, [R5+0x320] ;  /* 0x00032000055a7984 */ /* 0x000fe20000000800 */
[----:B------:R-:W-:-:S03]  /*06d0*/  FFMA R30, R15, R18, R30 ;  /* 0x000000120f1e7223 */ /* 0x000fc6000000001e */
[----:B------:R-:W3:Y:S01]  /*06e0*/  LDS R18, [R5+0xc0] ;  /* 0x0000c00005127984 */ /* 0x000ee20000000800 */
[-C--:B------:R-:W-:Y:S01]  /*06f0*/  FFMA R31, R13, R87.reuse, R31 ;  /* 0x000000570d1f7223 */ /* 0x080fe2000000001f */
[-C--:B------:R-:W-:Y:S01]  /*0700*/  FFMA R32, R10, R87.reuse, R32 ;  /* 0x000000570a207223 */ /* 0x080fe20000000020 */
[-C--:B------:R-:W-:Y:S01]  /*0710*/  FFMA R33, R12, R87.reuse, R33 ;  /* 0x000000570c217223 */ /* 0x080fe20000000021 */
[-C--:B------:R-:W-:Y:S01]  /*0720*/  FFMA R34, R17, R87.reuse, R34 ;  /* 0x0000005711227223 */ /* 0x080fe20000000022 */
[-C--:B------:R-:W-:Y:S01]  /*0730*/  FFMA R35, R85, R87.reuse, R35 ;  /* 0x0000005755237223 */ /* 0x080fe20000000023 */
[-C--:B------:R-:W-:Y:S01]  /*0740*/  FFMA R36, R84, R87.reuse, R36 ;  /* 0x0000005754247223 */ /* 0x080fe20000000024 */
[-C--:B------:R-:W-:Y:S01]  /*0750*/  FFMA R37, R16, R87.reuse, R37 ;  /* 0x0000005710257223 */ /* 0x080fe20000000025 */
[----:B------:R-:W-:Y:S01]  /*0760*/  FFMA R38, R15, R87, R38 ;  /* 0x000000570f267223 */ /* 0x000fe20000000026 */
[CC--:B------:R-:W-:Y:S01]  /*0770*/  FFMA R43, R85.reuse, R22.reuse, R43 ;  /* 0x00000016552b7223 */ /* 0x0c0fe2000000002b */
[----:B------:R-:W4:Y:S01]  /*0780*/  LDS R87, [R5+0xe0] ;  /* 0x0000e00005577984 */ /* 0x000f220000000800 */
[C---:B------:R-:W-:Y:S01]  /*0790*/  FFMA R44, R84.reuse, R22, R44 ;  /* 0x00000016542c7223 */ /* 0x040fe2000000002c */
[CC--:B0-----:R-:W-:Y:S01]  /*07a0*/  FFMA R51, R85.reuse, R21.reuse, R51 ;  /* 0x0000001555337223 */ /* 0x0c1fe20000000033 */
[C---:B------:R-:W-:Y:S01]  /*07b0*/  FFMA R52, R84.reuse, R21, R52 ;  /* 0x0000001554347223 */ /* 0x040fe20000000034 */
[-C--:B-1----:R-:W-:Y:S01]  /*07c0*/  FFMA R59, R85, R20.reuse, R59 ;  /* 0x00000014553b7223 */ /* 0x082fe2000000003b */
[----:B------:R-:W-:Y:S01]  /*07d0*/  FFMA R60, R84, R20, R60 ;  /* 0x00000014543c7223 */ /* 0x000fe2000000003c */
[-C--:B------:R-:W-:Y:S01]  /*07e0*/  FFMA R39, R13, R22.reuse, R39 ;  /* 0x000000160d277223 */ /* 0x080fe20000000027 */
[-C--:B------:R-:W-:Y:S01]  /*07f0*/  FFMA R40, R10, R22.reuse, R40 ;  /* 0x000000160a287223 */ /* 0x080fe20000000028 */
[-C--:B--2---:R-:W-:Y:S01]  /*0800*/  FFMA R67, R85, R19.reuse, R67 ;  /* 0x0000001355437223 */ /* 0x084fe20000000043 */
[----:B------:R-:W-:Y:S01]  /*0810*/  FFMA R68, R84, R19, R68 ;  /* 0x0000001354447223 */ /* 0x000fe20000000044 */
[-C--:B------:R-:W-:Y:S01]  /*0820*/  FFMA R41, R12, R22.reuse, R41 ;  /* 0x000000160c297223 */ /* 0x080fe20000000029 */
[-C--:B------:R-:W-:Y:S01]  /*0830*/  FFMA R42, R17, R22.reuse, R42 ;  /* 0x00000016112a7223 */ /* 0x080fe2000000002a */
[-C--:B------:R-:W-:Y:S01]  /*0840*/  FFMA R45, R16, R22.reuse, R45 ;  /* 0x00000016102d7223 */ /* 0x080fe2000000002d */
[----:B------:R-:W-:Y:S01]  /*0850*/  FFMA R46, R15, R22, R46 ;  /* 0x000000160f2e7223 */ /* 0x000fe2000000002e */
[-C--:B------:R-:W-:Y:S01]  /*0860*/  FFMA R47, R13, R21.reuse, R47 ;  /* 0x000000150d2f7223 */ /* 0x080fe2000000002f */
[-C--:B------:R-:W-:Y:S01]  /*0870*/  FFMA R48, R10, R21.reuse, R48 ;  /* 0x000000150a307223 */ /* 0x080fe20000000030 */
        /* <DEDUP_REMOVED lines=13> */
[-C--:B---3--:R-:W-:Y:S01]  /*0950*/  FFMA R76, R85, R18.reuse, R76 ;  /* 0x00000012554c7223 */ /* 0x088fe2000000004c */
        /* <DEDUP_REMOVED lines=10> */
[-C--:B----4-:R-:W-:Y:S01]  /*0a00*/  FFMA R85, R85, R87.reuse, R82 ;  /* 0x0000005755557223 */ /* 0x090fe20000000052 */
[-C--:B------:R-:W-:Y:S01]  /*0a10*/  FFMA R84, R84, R87.reuse, R81 ;  /* 0x0000005754547223 */ /* 0x080fe20000000051 */
[-C--:B------:R-:W-:Y:S01]  /*0a20*/  FFMA R83, R13, R87.reuse, R83 ;  /* 0x000000570d537223 */ /* 0x080fe20000000053 */
[-C--:B------:R-:W-:Y:S01]  /*0a30*/  FFMA R9, R10, R87.reuse, R9 ;  /* 0x000000570a097223 */ /* 0x080fe20000000009 */
[-C--:B------:R-:W-:Y:S01]  /*0a40*/  FFMA R11, R12, R87.reuse, R11 ;  /* 0x000000570c0b7223 */ /* 0x080fe2000000000b */
[-C--:B------:R-:W-:Y:S01]  /*0a50*/  FFMA R86, R17, R87.reuse, R86 ;  /* 0x0000005711567223 */ /* 0x080fe20000000056 */
[-C--:B------:R-:W-:Y:S01]  /*0a60*/  FFMA R82, R16, R87.reuse, R79 ;  /* 0x0000005710527223 */ /* 0x080fe2000000004f */
[----:B------:R-:W-:Y:S01]  /*0a70*/  FFMA R81, R15, R87, R14 ;  /* 0x000000570f517223 */ /* 0x000fe2000000000e */
[----:B------:R-:W0:Y:S04]  /*0a80*/  LDS R13, [R75+0x100] ;  /* 0x000100004b0d7984 */ /* 0x000e280000000800 */
        /* <DEDUP_REMOVED lines=8> */
[----:B------:R-:W5:Y:S04]  /*0b10*/  LDS R79, [R5+0x160] ;  /* 0x00016000054f7984 */ /* 0x000f680000000800 */
[----:B------:R-:W5:Y:S01]  /*0b20*/  LDS R16, [R5+0x180] ;  /* 0x0001800005107984 */ /* 0x000f620000000800 */
[C---:B0-----:R-:W-:Y:S01]  /*0b30*/  FFMA R23, R13.reuse, R89, R23 ;  /* 0x000000590d177223 */ /* 0x041fe20000000017 */
[----:B------:R-:W-:-:S02]  /*0b40*/  FFMA R31, R13, R88, R31 ;  /* 0x000000580d1f7223 */ /* 0x000fc4000000001f */
[----:B------:R-:W0:Y:S01]  /*0b50*/  LDS R15, [R5+0x1a0] ;  /* 0x0001a000050f7984 */ /* 0x000e220000000800 */
[CC--:B-1----:R-:W-:Y:S01]  /*0b60*/  FFMA R24, R10.reuse, R89.reuse, R24 ;  /* 0x000000590a187223 */ /* 0x0c2fe20000000018 */
[-C--:B------:R-:W-:Y:S02]  /*0b70*/  FFMA R32, R10, R88.reuse, R32 ;  /* 0x000000580a207223 */ /* 0x080fe40000000020 */
[----:B------:R-:W1:Y:S01]  /*0b80*/  LDS R14, [R5+0x1c0] ;  /* 0x0001c000050e7984 */ /* 0x000e620000000800 */
[CC--:B--2---:R-:W-:Y:S01]  /*0b90*/  FFMA R25, R12.reuse, R89.reuse, R25 ;  /* 0x000000590c197223 */ /* 0x0c4fe20000000019 */
[-C--:B------:R-:W-:Y:S02]  /*0ba0*/  FFMA R33, R12, R88.reuse, R33 ;  /* 0x000000580c217223 */ /* 0x080fe40000000021 */
[----:B------:R-:W2:Y:S01]  /*0bb0*/  LDS R87, [R5+0x1e0] ;  /* 0x0001e00005577984 */ /* 0x000ea20000000800 */
[CC--:B---3--:R-:W-:Y:S01]  /*0bc0*/  FFMA R34, R18.reuse, R88.reuse, R34 ;  /* 0x0000005812227223 */ /* 0x0c8fe20000000022 */
[-C--:B------:R-:W-:Y:S01]  /*0bd0*/  FFMA R26, R18, R89.reuse, R26 ;  /* 0x00000059121a7223 */ /* 0x080fe2000000001a */
[CC--:B----4-:R-:W-:Y:S01]  /*0be0*/  FFMA R35, R19.reuse, R88.reuse, R35 ;  /* 0x0000005813237223 */ /* 0x0d0fe20000000023 */
[-C--:B------:R-:W-:Y:S01]  /*0bf0*/  FFMA R27, R19, R89.reuse, R27 ;  /* 0x00000059131b7223 */ /* 0x080fe2000000001b */
[CC--:B-----5:R-:W-:Y:S01]  /*0c00*/  FFMA R36, R20.reuse, R88.reuse, R36 ;  /* 0x0000005814247223 */ /* 0x0e0fe20000000024 */
[-C--:B------:R-:W-:Y:S01]  /*0c10*/  FFMA R28, R20, R89.reuse, R28 ;  /* 0x00000059141c7223 */ /* 0x080fe2000000001c */
[CC--:B------:R-:W-:Y:S01]  /*0c20*/  FFMA R37, R21.reuse, R88.reuse, R37 ;  /* 0x0000005815257223 */ /* 0x0c0fe20000000025 */
[-C--:B------:R-:W-:Y:S01]  /*0c30*/  FFMA R29, R21, R89.reuse, R29 ;  /* 0x00000059151d7223 */ /* 0x080fe2000000001d */
[C---:B------:R-:W-:Y:S01]  /*0c40*/  FFMA R38, R22.reuse, R88, R38 ;  /* 0x0000005816267223 */ /* 0x040fe20000000026 */
[----:B------:R-:W-:Y:S01]  /*0c50*/  FFMA R30, R22, R89, R30 ;  /* 0x00000059161e7223 */ /* 0x000fe2000000001e */
[----:B------:R-:W-:Y:S01]  /*0c60*/  LDS R88, [R5+0x220] ;  /* 0x0002200005587984 */ /* 0x000fe20000000800 */
        /* <DEDUP_REMOVED lines=24> */
[-C--:B0-----:R-:W-:Y:S01]  /*0df0*/  FFMA R63, R13, R15.reuse, R63 ;  /* 0x0000000f0d3f7223 */ /* 0x081fe2000000003f */
[-C--:B------:R-:W-:Y:S01]  /*0e00*/  FFMA R64, R10, R15.reuse, R64 ;  /* 0x0000000f0a407223 */ /* 0x080fe20000000040 */
[-C--:B------:R-:W-:Y:S01]  /*0e10*/  FFMA R65, R12, R15.reuse, R65 ;  /* 0x0000000f0c417223 */ /* 0x080fe20000000041 */
[-C--:B------:R-:W-:Y:S01]  /*0e20*/  FFMA R66, R18, R15.reuse, R66 ;  /* 0x0000000f12427223 */ /* 0x080fe20000000042 */
[-C--:B------:R-:W-:Y:S01]  /*0e30*/  FFMA R67, R19, R15.reuse, R67 ;  /* 0x0000000f13437223 */ /* 0x080fe20000000043 */
[-C--:B------:R-:W-:Y:S01]  /*0e40*/  FFMA R68, R20, R15.reuse, R68 ;  /* 0x0000000f14447223 */ /* 0x080fe20000000044 */
[-C--:B------:R-:W-:Y:S01]  /*0e50*/  FFMA R69, R21, R15.reuse, R69 ;  /* 0x0000000f15457223 */ /* 0x080fe20000000045 */
[----:B------:R-:W-:Y:S01]  /*0e60*/  FFMA R70, R22, R15, R70 ;  /* 0x0000000f16467223 */ /* 0x000fe20000000046 */
[-C--:B-1----:R-:W-:Y:S01]  /*0e70*/  FFMA R71, R13, R14.reuse, R71 ;  /* 0x0000000e0d477223 */ /* 0x082fe20000000047 */
[-C--:B------:R-:W-:Y:S01]  /*0e80*/  FFMA R72, R10, R14.reuse, R72 ;  /* 0x0000000e0a487223 */ /* 0x080fe20000000048 */
[-C--:B------:R-:W-:Y:S01]  /*0e90*/  FFMA R73, R12, R14.reuse, R73 ;  /* 0x0000000e0c497223 */ /* 0x080fe20000000049 */
[-C--:B------:R-:W-:Y:S01]  /*0ea0*/  FFMA R74, R18, R14.reuse, R74 ;  /* 0x0000000e124a7223 */ /* 0x080fe2000000004a */
[-C--:B------:R-:W-:Y:S01]  /*0eb0*/  FFMA R76, R19, R14.reuse, R76 ;  /* 0x0000000e134c7223 */ /* 0x080fe2000000004c */
[-C--:B------:R-:W-:Y:S01]  /*0ec0*/  FFMA R77, R20, R14.reuse, R77 ;  /* 0x0000000e144d7223 */ /* 0x080fe2000000004d */
[-C--:B------:R-:W-:Y:S01]  /*0ed0*/  FFMA R78, R21, R14.reuse, R78 ;  /* 0x0000000e154e7223 */ /* 0x080fe2000000004e */
[----:B------:R-:W-:Y:S01]  /*0ee0*/  FFMA R80, R22, R14, R80 ;  /* 0x0000000e16507223 */ /* 0x000fe20000000050 */
[-C--:B--2---:R-:W-:Y:S01]  /*0ef0*/  FFMA R83, R13, R87.reuse, R83 ;  /* 0x000000570d537223 */ /* 0x084fe20000000053 */
[-C--:B------:R-:W-:Y:S01]  /*0f00*/  FFMA R9, R10, R87.reuse, R9 ;  /* 0x000000570a097223 */ /* 0x080fe20000000009 */
[-C--:B------:R-:W-:Y:S01]  /*0f10*/  FFMA R11, R12, R87.reuse, R11 ;  /* 0x000000570c0b7223 */ /* 0x080fe2000000000b */
[----:B------:R-:W0:Y:S01]  /*0f20*/  LDS R79, [R75+0x200] ;  /* 0x000200004b4f7984 */ /* 0x000e220000000800 */
[-C--:B------:R-:W-:Y:S01]  /*0f30*/  FFMA R18, R18, R87.reuse, R86 ;  /* 0x0000005712127223 */ /* 0x080fe20000000056 */
[-C--:B------:R-:W-:Y:S01]  /*0f40*/  FFMA R19, R19, R87.reuse, R85 ;  /* 0x0000005713137223 */ /* 0x080fe20000000055 */
[-C--:B------:R-:W-:Y:S01]  /*0f50*/  FFMA R20, R20, R87.reuse, R84 ;  /* 0x0000005714147223 */ /* 0x080fe20000000054 */
[----:B------:R-:W1:Y:S01]  /*0f60*/  LDS R10, [R75+0x220] ;  /* 0x000220004b0a7984 */ /* 0x000e620000000800 */
[-C--:B------:R-:W-:Y:S01]  /*0f70*/  FFMA R21, R21, R87.reuse, R82 ;  /* 0x0000005715157223 */ /* 0x080fe20000000052 */
[----:B------:R-:W-:-:S02]  /*0f80*/  FFMA R22, R22, R87, R81 ;  /* 0x0000005716167223 */ /* 0x000fc40000000051 */
        /* <DEDUP_REMOVED lines=15> */
[----:B------:R-:W3:Y:S01]  /*1080*/  LDS R81, [R5+0x2c0] ;  /* 0x0002c00005517984 */ /* 0x000ee20000000800 */
[----:B----4-:R-:W-:-:S03]  /*1090*/  FFMA R35, R14, R88, R35 ;  /* 0x000000580e237223 */ /* 0x010fc60000000023 */
[----:B------:R-:W-:Y:S01]  /*10a0*/  LDS R87, [R75+0x360] ;  /* 0x000360004b577984 */ /* 0x000fe20000000800 */
[-C--:B-----5:R-:W-:Y:S01]  /*10b0*/  FFMA R36, R15, R88.reuse, R36 ;  /* 0x000000580f247223 */ /* 0x0a0fe20000000024 */
[-C--:B------:R-:W-:Y:S01]  /*10c0*/  FFMA R37, R16, R88.reuse, R37 ;  /* 0x0000005810257223 */ /* 0x080fe20000000025 */
[----:B------:R-:W-:Y:S02]  /*10d0*/  FFMA R38, R17, R88, R38 ;  /* 0x0000005811267223 */ /* 0x000fe40000000026 */
[----:B------:R-:W4:Y:S01]  /*10e0*/  LDS R88, [R5+0x2e0] ;  /* 0x0002e00005587984 */ /* 0x000f220000000800 */
        /* <DEDUP_REMOVED lines=35> */
[-C--:B------:R-:W-:Y:S01]  /*1320*/  FFMA R66, R13, R82.reuse, R66 ;  /* 0x000000520d427223 */ /* 0x080fe20000000042 */
[-C--:B------:R-:W-:Y:S01]  /*1330*/  FFMA R67, R14, R82.reuse, R67 ;  /* 0x000000520e437223 */ /* 0x080fe20000000043 */
[-C--:B------:R-:W-:Y:S01]  /*1340*/  FFMA R68, R15, R82.reuse, R68 ;  /* 0x000000520f447223 */ /* 0x080fe20000000044 */
[-C--:B------:R-:W-:Y:S01]  /*1350*/  FFMA R69, R16, R82.reuse, R69 ;  /* 0x0000005210457223 */ /* 0x080fe20000000045 */
[----:B------:R-:W-:Y:S01]  /*1360*/  FFMA R70, R17, R82, R70 ;  /* 0x0000005211467223 */ /* 0x000fe20000000046 */
[-C--:B---3--:R-:W-:Y:S01]  /*1370*/  FFMA R71, R79, R81.reuse, R71 ;  /* 0x000000514f477223 */ /* 0x088fe20000000047 */
[-C--:B------:R-:W-:Y:S01]  /*1380*/  FFMA R72, R10, R81.reuse, R72 ;  /* 0x000000510a487223 */ /* 0x080fe20000000048 */
        /* <DEDUP_REMOVED lines=11> */
[----:B------:R-:W0:Y:S01]  /*1440*/  LDS R84, [R75+0x300] ;  /* 0x000300004b547984 */ /* 0x000e220000000800 */
[-C--:B------:R-:W-:Y:S01]  /*1450*/  FFMA R20, R15, R88.reuse, R20 ;  /* 0x000000580f147223 */ /* 0x080fe20000000014 */
[-C--:B------:R-:W-:Y:S01]  /*1460*/  FFMA R21, R16, R88.reuse, R21 ;  /* 0x0000005810157223 */ /* 0x080fe20000000015 */
[----:B------:R-:W-:Y:S01]  /*1470*/  FFMA R22, R17, R88, R22 ;  /* 0x0000005811167223 */ /* 0x000fe20000000016 */
[----:B------:R-:W1:Y:S01]  /*1480*/  LDS R85, [R75+0x320] ;  /* 0x000320004b557984 */ /* 0x000e620000000800 */
[C---:B------:R-:W-:Y:S01]  /*1490*/  FFMA R26, R87.reuse, R91, R26 ;  /* 0x0000005b571a7223 */ /* 0x040fe2000000001a */
        /* <DEDUP_REMOVED lines=17> */
[-C--:B------:R-:W-:Y:S01]  /*15b0*/  FFMA R33, R86, R90.reuse, R33 ;  /* 0x0000005a56217223 */ /* 0x080fe20000000021 */
[CC--:B---3--:R-:W-:Y:S01]  /*15c0*/  FFMA R27, R82.reuse, R91.reuse, R27 ;  /* 0x0000005b521b7223 */ /* 0x0c8fe2000000001b */
[-C--:B------:R-:W-:Y:S01]  /*15d0*/  FFMA R35, R82, R90.reuse, R35 ;  /* 0x0000005a52237223 */ /* 0x080fe20000000023 */
[CC--:B----4-:R-:W-:Y:S01]  /*15e0*/  FFMA R28, R81.reuse, R91.reuse, R28 ;  /* 0x0000005b511c7223 */ /* 0x0d0fe2000000001c */
[-C--:B------:R-:W-:Y:S01]  /*15f0*/  FFMA R36, R81, R90.reuse, R36 ;  /* 0x0000005a51247223 */ /* 0x080fe20000000024 */
[C---:B-----5:R-:W-:Y:S01]  /*1600*/  FFMA R29, R79.reuse, R91, R29 ;  /* 0x0000005b4f1d7223 */ /* 0x060fe2000000001d */
        /* <DEDUP_REMOVED lines=20> */
[----:B------:R-:W-:Y:S01]  /*1750*/  FFMA R73, R86, R10, R73 ;  /* 0x0000000a56497223 */ /* 0x000fe20000000049 */
[----:B0-----:R-:W-:Y:S01]  /*1760*/  FFMA R54, R75, R14, R54 ;  /* 0x0000000e4b367223 */ /* 0x001fe20000000036 */
[-C--:B------:R-:W-:Y:S01]  /*1770*/  FFMA R76, R82, R10.reuse, R76 ;  /* 0x0000000a524c7223 */ /* 0x080fe2000000004c */
[-C--:B------:R-:W-:Y:S01]  /*1780*/  FFMA R77, R81, R10.reuse, R77 ;  /* 0x0000000a514d7223 */ /* 0x080fe2000000004d */
[----:B------:R-:W-:Y:S01]  /*1790*/  FFMA R78, R79, R10, R78 ;  /* 0x0000000a4f4e7223 */ /* 0x000fe2000000004e */
[----:B-1----:R-:W-:Y:S01]  /*17a0*/  FFMA R11, R86, R5, R11 ;  /* 0x00000005560b7223 */ /* 0x002fe2000000000b */
[C---:B------:R-:W-:Y:S01]  /*17b0*/  FFMA R30, R75.reuse, R91, R30 ;  /* 0x0000005b4b1e7223 */ /* 0x040fe2000000001e */
[----:B------:R-:W-:Y:S01]  /*17c0*/  FFMA R38, R75, R90, R38 ;  /* 0x0000005a4b267223 */ /* 0x000fe20000000026 */
[CC--:B------:R-:W-:Y:S01]  /*17d0*/  FFMA R39, R84.reuse, R89.reuse, R39 ;  /* 0x0000005954277223 */ /* 0x0c0fe20000000027 */
[-C--:B------:R-:W-:Y:S01]  /*17e0*/  FFMA R40, R85, R89.reuse, R40 ;  /* 0x0000005955287223 */ /* 0x080fe20000000028 */
[-C--:B------:R-:W-:Y:S01]  /*17f0*/  FFMA R42, R87, R89.reuse, R42 ;  /* 0x00000059572a7223 */ /* 0x080fe2000000002a */
        /* <DEDUP_REMOVED lines=20> */
[----:B------:R-:W-:Y:S06]  /*1940*/  BAR.SYNC.DEFER_BLOCKING 0x0 ;  /* 0x0000000000007b1d */ /* 0x000fec0000010000 */
[----:B------:R-:W-:Y:S05]  /*1950*/  BRA.U !UP0, `(.L_x_1) ;  /* 0xffffffe908747547 */ /* 0x000fea000b83ffff */
.L_x_0:
[----:B------:R-:W1:Y:S01]  /*1960*/  LDCU UR4, c[0x0][0x398] ;  /* 0x00007300ff0477ac */ /* 0x000e620008000800 */
[----:B------:R-:W-:Y:S02]  /*1970*/  LEA R0, R3, R0, 0x6 ;  /* 0x0000000003007211 */ /* 0x000fe400078e30ff */
[----:B------:R-:W-:Y:S01]  /*1980*/  LEA R6, R4, R2, 0x6 ;  /* 0x0000000204067211 */ /* 0x000fe200078e30ff */
[----:B------:R-:W2:Y:S03]  /*1990*/  LDCU.64 UR6, c[0x0][0x388] ;  /* 0x00007100ff0677ac */ /* 0x000ea60008000a00 */
[----:B------:R-:W-:-:S04]  /*19a0*/  VIMNMX R2, PT, PT, R0, R6, !PT ;  /* 0x0000000600027248 */ /* 0x000fc80007fe0100 */
[----:B-1----:R-:W-:-:S13]  /*19b0*/  ISETP.GE.AND P0, PT, R2, UR4, PT ;  /* 0x0000000402007c0c */ /* 0x002fda000bf06270 */
[----:B------:R-:W1:Y:S01]  /*19c0*/  @!P0 LDC.64 R4, c[0x0][0x388] ;  /* 0x0000e200ff048b82 */ /* 0x000e620000000a00 */
[----:B------:R-:W-:-:S04]  /*19d0*/  @!P0 IMAD R3, R6, UR4, R0 ;  /* 0x0000000406038c24 */ /* 0x000fc8000f8e0200 */
[----:B-1----:R-:W-:-:S05]  /*19e0*/  @!P0 IMAD.WIDE.U32 R4, R3, 0x4, R4 ;  /* 0x0000000403048825 */ /* 0x002fca00078e0004 */
[----:B0-----:R-:W3:Y:S01]  /*19f0*/  @!P0 LDG.E R8, desc[UR8][R4.64] ;  /* 0x0000000804088981 */ /* 0x001ee2000c1e1900 */
[----:B------:R-:W-:-:S04]  /*1a00*/  IADD3 R7, PT, PT, R6, 0x8, RZ ;  /* 0x0000000806077810 */ /* 0x000fc80007ffe0ff */
[----:B------:R-:W-:-:S04]  /*1a10*/  VIMNMX R2, PT, PT, R0, R7, !PT ;  /* 0x0000000700027248 */ /* 0x000fc80007fe0100 */
[----:B------:R-:W-:-:S13]  /*1a20*/  ISETP.GE.AND P1, PT, R2, UR4, PT ;  /* 0x0000000402007c0c */ /* 0x000fda000bf26270 */
[----:B------:R-:W0:Y:S01]  /*1a30*/  @!P1 LDC.64 R2, c[0x0][0x388] ;  /* 0x0000e200ff029b82 */ /* 0x000e220000000a00 */
[----:B------:R-:W-:-:S04]  /*1a40*/  @!P1 IMAD R13, R7, UR4, R0 ;  /* 0x00000004070d9c24 */ /* 0x000fc8000f8e0200 */
[----:B0-----:R-:W-:-:S04]  /*1a50*/  @!P1 IMAD.WIDE.U32 R2, R13, 0x4, R2 ;  /* 0x000000040d029825 */ /* 0x001fc800078e0002 */
[----:B---3--:R-:W-:-:S05]  /*1a60*/  @!P0 FADD R23, R8, R23 ;  /* 0x0000001708178221 */ /* 0x008fca0000000000 */
[----:B------:R0:W-:Y:S04]  /*1a70*/  @!P0 STG.E desc[UR8][R4.64], R23 ;  /* 0x0000001704008986 */ /* 0x0001e8000c101908 */
[----:B------:R-:W3:Y:S01]  /*1a80*/  @!P1 LDG.E R13, desc[UR8][R2.64] ;  /* 0x00000008020d9981 */ /* 0x000ee2000c1e1900 */
[----:B------:R-:W-:-:S04]  /*1a90*/  IADD3 R8, PT, PT, R6, 0x10, RZ ;  /* 0x0000001006087810 */ /* 0x000fc80007ffe0ff */
[----:B------:R-:W-:-:S04]  /*1aa0*/  VIMNMX R10, PT, PT, R0, R8, !PT ;  /* 0x00000008000a7248 */ /* 0x000fc80007fe0100 */
[----:B------:R-:W-:-:S13]  /*1ab0*/  ISETP.GE.AND P0, PT, R10, UR4, PT ;  /* 0x000000040a007c0c */ /* 0x000fda000bf06270 */
[----:B0-----:R-:W0:Y:S01]  /*1ac0*/  @!P0 LDC.64 R4, c[0x0][0x388] ;  /* 0x0000e200ff048b82 */ /* 0x001e220000000a00 */
        /* <DEDUP_REMOVED lines=50> */
[----:B------:R-:W-:Y:S01]  /*1df0*/  IADD3 R26, PT, PT, R0, 0x8, RZ ;  /* 0x00000008001a7810 */ /* 0x000fe20007ffe0ff */
[----:B------:R-:W-:-:S03]  /*1e00*/  IMAD R13, R6, UR4, RZ ;  /* 0x00000004060d7c24 */ /* 0x000fc6000f8e02ff */
[----:B------:R-:W-:Y:S02]  /*1e10*/  VIMNMX R12, PT, PT, R6, R26, !PT ;  /* 0x0000001a060c7248 */ /* 0x000fe40007fe0100 */
[----:B------:R-:W-:Y:S02]  /*1e20*/  IADD3 R13, P2, PT, R13, R0, RZ ;  /* 0x000000000d0d7210 */ /* 0x000fe40007f5e0ff */
[----:B------:R-:W-:Y:S02]  /*1e30*/  ISETP.GE.AND P1, PT, R12, UR4, PT ;  /* 0x000000040c007c0c */ /* 0x000fe4000bf26270 */
[----:B------:R-:W-:Y:S02]  /*1e40*/  IADD3.X R12, PT, PT, RZ, RZ, RZ, P2, !PT ;  /* 0x000000ffff0c7210 */ /* 0x000fe400017fe4ff */
[----:B--2---:R-:W-:-:S04]  /*1e50*/  LEA R4, P2, R13, UR6, 0x2 ;  /* 0x000000060d047c11 */ /* 0x004fc8000f8410ff */
[----:B------:R-:W-:Y:S01]  /*1e60*/  LEA.HI.X R5, R13, UR7, R12, 0x2, P2 ;  /* 0x000000070d057c11 */ /* 0x000fe200090f140c */
[----:B---3--:R-:W-:-:S05]  /*1e70*/  @!P0 FADD R17, R17, R30 ;  /* 0x0000001e11118221 */ /* 0x008fca0000000000 */
[----:B------:R0:W-:Y:S04]  /*1e80*/  @!P0 STG.E desc[UR8][R2.64], R17 ;  /* 0x0000001102008986 */ /* 0x0001e8000c101908 */
[----:B------:R-:W2:Y:S01]  /*1e90*/  @!P1 LDG.E R12, desc[UR8][R4.64+0x20] ;  /* 0x00002008040c9981 */ /* 0x000ea2000c1e1900 */
[C---:B------:R-:W-:Y:S01]  /*1ea0*/  IMAD R19, R7.reuse, UR4, RZ ;  /* 0x0000000407137c24 */ /* 0x040fe2000f8e02ff */
[----:B------:R-:W-:-:S04]  /*1eb0*/  VIMNMX R13, PT, PT, R7, R26, !PT ;  /* 0x0000001a070d7248 */ /* 0x000fc80007fe0100 */
[----:B------:R-:W-:Y:S02]  /*1ec0*/  IADD3 R16, P2, PT, R19, R0, RZ ;  /* 0x0000000013107210 */ /* 0x000fe40007f5e0ff */
[----:B------:R-:W-:Y:S02]  /*1ed0*/  ISETP.GE.AND P0, PT, R13, UR4, PT ;  /* 0x000000040d007c0c */ /* 0x000fe4000bf06270 */
[----:B------:R-:W-:Y:S02]  /*1ee0*/  IADD3.X R13, PT, PT, RZ, RZ, RZ, P2, !PT ;  /* 0x000000ffff0d7210 */ /* 0x000fe400017fe4ff */
[----:B0-----:R-:W-:-:S04]  /*1ef0*/  LEA R2, P2, R16, UR6, 0x2 ;  /* 0x0000000610027c11 */ /* 0x001fc8000f8410ff */
[----:B------:R-:W-:Y:S01]  /*1f00*/  LEA.HI.X R3, R16, UR7, R13, 0x2, P2 ;  /* 0x0000000710037c11 */ /* 0x000fe200090f140d */
[----:B--2---:R-:W-:-:S05]  /*1f10*/  @!P1 FADD R31, R12, R31 ;  /* 0x0000001f0c1f9221 */ /* 0x004fca0000000000 */
[----:B------:R-:W-:Y:S04]  /*1f20*/  @!P1 STG.E desc[UR8][R4.64+0x20], R31 ;  /* 0x0000201f04009986 */ /* 0x000fe8000c101908 */
[----:B------:R-:W2:Y:S01]  /*1f30*/  @!P0 LDG.E R17, desc[UR8][R2.64+0x20] ;  /* 0x0000200802118981 */ /* 0x000ea2000c1e1900 */
[C---:B------:R-:W-:Y:S01]  /*1f40*/  IMAD R13, R8.reuse, UR4, RZ ;  /* 0x00000004080d7c24 */ /* 0x040fe2000f8e02ff */
[----:B------:R-:W-:-:S04]  /*1f50*/  VIMNMX R12, PT, PT, R8, R26, !PT ;  /* 0x0000001a080c7248 */ /* 0x000fc80007fe0100 */
[----:B------:R-:W-:Y:S02]  /*1f60*/  IADD3 R13, P2, PT, R13, R0, RZ ;  /* 0x000000000d0d7210 */ /* 0x000fe40007f5e0ff */
[----:B------:R-:W-:Y:S02]  /*1f70*/  ISETP.GE.AND P1, PT, R12, UR4, PT ;  /* 0x000000040c007c0c */ /* 0x000fe4000bf26270 */
[----:B------:R-:W-:Y:S02]  /*1f80*/  IADD3.X R16, PT, PT, RZ, RZ, RZ, P2, !PT ;  /* 0x000000ffff107210 */ /* 0x000fe400017fe4ff */
[----:B------:R-:W-:-:S04]  /*1f90*/  LEA R12, P2, R13, UR6, 0x2 ;  /* 0x000000060d0c7c11 */ /* 0x000fc8000f8410ff */
[----:B------:R-:W-:Y:S01]  /*1fa0*/  LEA.HI.X R13, R13, UR7, R16, 0x2, P2 ;  /* 0x000000070d0d7c11 */ /* 0x000fe200090f1410 */
[----:B--2---:R-:W-:-:S05]  /*1fb0*/  @!P0 FADD R19, R17, R32 ;  /* 0x0000002011138221 */ /* 0x004fca0000000000 */
[----:B------:R0:W-:Y:S04]  /*1fc0*/  @!P0 STG.E desc[UR8][R2.64+0x20], R19 ;  /* 0x0000201302008986 */ /* 0x0001e8000c101908 */
        /* <DEDUP_REMOVED lines=9> */
[----:B------:R-:W-:Y:S04]  /*2060*/  @!P1 STG.E desc[UR8][R12.64+0x20], R33 ;  /* 0x000020210c009986 */ /* 0x000fe8000c101908 */
[----:B------:R-:W2:Y:S01]  /*2070*/  @!P0 LDG.E R21, desc[UR8][R16.64+0x20] ;  /* 0x0000200810158981 */ /* 0x000ea2000c1e1900 */
[C---:B0-----:R-:W-:Y:S01]  /*2080*/  IMAD R19, R15.reuse, UR4, RZ ;  /* 0x000000040f137c24 */ /* 0x041fe2000f8e02ff */
        /* <DEDUP_REMOVED lines=38> */
[----:B0-----:R-:W2:Y:S01]  /*22f0*/  @!P0 LDG.E R29, desc[UR8][R26.64+0x20] ;  /* 0x000020081a1d8981 */ /* 0x001ea2000c1e1900 */
[----:B------:R-:W-:-:S04]  /*2300*/  IADD3 R28, PT, PT, R0, 0x10, RZ ;  /* 0x00000010001c7810 */ /* 0x000fc80007ffe0ff */
[----:B------:R-:W-:-:S04]  /*2310*/  VIMNMX R30, PT, PT, R6, R28, !PT ;  /* 0x0000001c061e7248 */ /* 0x000fc80007fe0100 */
[----:B------:R-:W-:Y:S01]  /*2320*/  ISETP.GE.AND P1, PT, R30, UR4, PT ;  /* 0x000000041e007c0c */ /* 0x000fe2000bf26270 */
[----:B--2---:R-:W-:-:S05]  /*2330*/  @!P0 FADD R29, R29, R38 ;  /* 0x000000261d1d8221 */ /* 0x004fca0000000000 */
[----:B------:R0:W-:Y:S07]  /*2340*/  @!P0 STG.E desc[UR8][R26.64+0x20], R29 ;  /* 0x0000201d1a008986 */ /* 0x0001ee000c101908 */
[----:B------:R-:W2:Y:S01]  /*2350*/  @!P1 LDG.E R30, desc[UR8][R4.64+0x40] ;  /* 0x00004008041e9981 */ /* 0x000ea2000c1e1900 */
[----:B------:R-:W-:-:S04]  /*2360*/  VIMNMX R31, PT, PT, R7, R28, !PT ;  /* 0x0000001c071f7248 */ /* 0x000fc80007fe0100 */
[----:B------:R-:W-:Y:S01]  /*2370*/  ISETP.GE.AND P0, PT, R31, UR4, PT ;  /* 0x000000041f007c0c */ /* 0x000fe2000bf06270 */
[----:B--2---:R-:W-:-:S05]  /*2380*/  @!P1 FADD R39, R30, R39 ;  /* 0x000000271e279221 */ /* 0x004fca0000000000 */
[----:B------:R-:W-:Y:S07]  /*2390*/  @!P1 STG.E desc[UR8][R4.64+0x40], R39 ;  /* 0x0000402704009986 */ /* 0x000fee000c101908 */
[----:B------:R-:W2:Y:S01]  /*23a0*/  @!P0 LDG.E R31, desc[UR8][R2.64+0x40] ;  /* 0x00004008021f8981 */ /* 0x000ea2000c1e1900 */
[----:B------:R-:W-:-:S04]  /*23b0*/  VIMNMX R30, PT, PT, R8, R28, !PT ;  /* 0x0000001c081e7248 */ /* 0x000fc80007fe0100 */
[----:B------:R-:W-:Y:S01]  /*23c0*/  ISETP.GE.AND P1, PT, R30, UR4, PT ;  /* 0x000000041e007c0c */ /* 0x000fe2000bf26270 */
[----:B--2---:R-:W-:-:S05]  /*23d0*/  @!P0 FADD R31, R31, R40 ;  /* 0x000000281f1f8221 */ /* 0x004fca0000000000 */
[----:B------:R1:W-:Y:S07]  /*23e0*/  @!P0 STG.E desc[UR8][R2.64+0x40], R31 ;  /* 0x0000401f02008986 */ /* 0x0003ee000c101908 */
[----:B------:R-:W2:Y:S01]  /*23f0*/  @!P1 LDG.E R30, desc[UR8][R12.64+0x40] ;  /* 0x000040080c1e9981 */ /* 0x000ea2000c1e1900 */
[----:B0-----:R-:W-:-:S04]  /*2400*/  VIMNMX R29, PT, PT, R10, R28, !PT ;  /* 0x0000001c0a1d7248 */ /* 0x001fc80007fe0100 */
        /* <DEDUP_REMOVED lines=9> */
[----:B-1----:R-:W-:-:S04]  /*24a0*/  VIMNMX R31, PT, PT, R22, R28, !PT ;  /* 0x0000001c161f7248 */ /* 0x002fc80007fe0100 */
        /* <DEDUP_REMOVED lines=9> */
[----:B------:R-:W-:-:S04]  /*2540*/  VIMNMX R28, PT, PT, R75, R28, !PT ;  /* 0x0000001c4b1c7248 */ /* 0x000fc80007fe0100 */
[----:B------:R-:W-:Y:S02]  /*2550*/  ISETP.GE.AND P0, PT, R28, UR4, PT ;  /* 0x000000041c007c0c */ /* 0x000fe4000bf06270 */
[----:B------:R-:W-:Y:S01]  /*2560*/  IADD3 R28, PT, PT, R0, 0x18, RZ ;  /* 0x00000018001c7810 */ /* 0x000fe20007ffe0ff */
[----:B--2---:R-:W-:-:S05]  /*2570*/  @!P1 FADD R45, R30, R45 ;  /* 0x0000002d1e2d9221 */ /* 0x004fca0000000000 */
[----:B------:R-:W-:Y:S05]  /*2580*/  @!P1 STG.E desc[UR8][R24.64+0x40], R45 ;  /* 0x0000402d18009986 */ /* 0x000fea000c101908 */
[----:B0-----:R-:W2:Y:S01]  /*2590*/  @!P0 LDG.E R29, desc[UR8][R26.64+0x40] ;  /* 0x000040081a1d8981 */ /* 0x001ea2000c1e1900 */
        /* <DEDUP_REMOVED lines=147> */
[----:B-1----:R-:W2:Y:S01]  /*2ed0*/  @!P1 LDG.E R31, desc[UR8][R18.64+0xc0] ;  /* 0x0000c008121f9981 */ /* 0x002ea2000c1e1900 */
        /* <DEDUP_REMOVED lines=9> */
[----:B0-----:R-:W2:Y:S01]  /*2f70*/  @!P1 LDG.E R29, desc[UR8][R24.64+0xc0] ;  /* 0x0000c008181d9981 */ /* 0x001ea2000c1e1900 */
[----:B------:R-:W-:-:S04]  /*2f80*/  VIMNMX R28, PT, PT, R75, R28, !PT ;  /* 0x0000001c4b1c7248 */ /* 0x000fc80007fe0100 */
[----:B------:R-:W-:Y:S02]  /*2f90*/  ISETP.GE.AND P0, PT, R28, UR4, PT ;  /* 0x000000041c007c0c */ /* 0x000fe4000bf06270 */
[----:B------:R-:W-:Y:S01]  /*2fa0*/  IADD3 R0, PT, PT, R0, 0x38, RZ ;  /* 0x0000003800007810 */ /* 0x000fe20007ffe0ff */
[----:B--2---:R-:W-:-:S05]  /*2fb0*/  @!P1 FADD R29, R29, R78 ;  /* 0x0000004e1d1d9221 */ /* 0x004fca0000000000 */
[----:B------:R-:W-:Y:S05]  /*2fc0*/  @!P1 STG.E desc[UR8][R24.64+0xc0], R29 ;  /* 0x0000c01d18009986 */ /* 0x000fea000c101908 */
[----:B-1----:R-:W2:Y:S01]  /*2fd0*/  @!P0 LDG.E R31, desc[UR8][R26.64+0xc0] ;  /* 0x0000c0081a1f8981 */ /* 0x002ea2000c1e1900 */
        /* <DEDUP_REMOVED lines=19> */
[----:B0-----:R-:W3:Y:S01]  /*3110*/  @!P0 LDG.E R5, desc[UR8][R16.64+0xe0] ;  /* 0x0000e00810058981 */ /* 0x001ee2000c1e1900 */
[----:B------:R-:W-:-:S04]  /*3120*/  VIMNMX R15, PT, PT, R15, R0, !PT ;  /* 0x000000000f0f7248 */ /* 0x000fc80007fe0100 */
[----:B------:R-:W-:Y:S01]  /*3130*/  ISETP.GE.AND P1, PT, R15, UR4, PT ;  /* 0x000000040f007c0c */ /* 0x000fe2000bf26270 */
[----:B---3--:R-:W-:-:S05]  /*3140*/  @!P0 FADD R5, R5, R86 ;  /* 0x0000005605058221 */ /* 0x008fca0000000000 */
[----:B------:R2:W-:Y:S07]  /*3150*/  @!P0 STG.E desc[UR8][R16.64+0xe0], R5 ;  /* 0x0000e00510008986 */ /* 0x0005ee000c101908 */
[----:B-1----:R-:W3:Y:S01]  /*3160*/  @!P1 LDG.E R3, desc[UR8][R18.64+0xe0] ;  /* 0x0000e00812039981 */ /* 0x002ee2000c1e1900 */
[----:B------:R-:W-:-:S04]  /*3170*/  VIMNMX R22, PT, PT, R22, R0, !PT ;  /* 0x0000000016167248 */ /* 0x000fc80007fe0100 */
[----:B------:R-:W-:Y:S01]  /*3180*/  ISETP.GE.AND P0, PT, R22, UR4, PT ;  /* 0x0000000416007c0c */ /* 0x000fe2000bf06270 */
[----:B---3--:R-:W-:-:S05]  /*3190*/  @!P1 FADD R3, R3, R82 ;  /* 0x0000005203039221 */ /* 0x008fca0000000000 */
[----:B------:R2:W-:Y:S07]  /*31a0*/  @!P1 STG.E desc[UR8][R18.64+0xe0], R3 ;  /* 0x0000e00312009986 */ /* 0x0005ee000c101908 */
[----:B------:R-:W3:Y:S01]  /*31b0*/  @!P0 LDG.E R2, desc[UR8][R20.64+0xe0] ;  /* 0x0000e00814028981 */ /* 0x000ee2000c1e1900 */
        /* <DEDUP_REMOVED lines=9> */
[----:B------:R-:W-:Y:S05]  /*3250*/  @P0 EXIT ;  /* 0x000000000000094d */ /* 0x000fea0003800000 */
[----:B--2---:R-:W2:Y:S02]  /*3260*/  LDG.E R3, desc[UR8][R26.64+0xe0] ;  /* 0x0000e0081a037981 */ /* 0x004ea4000c1e1900 */
[----:B--2---:R-:W-:-:S05]  /*3270*/  FADD R3, R3, R14 ;  /* 0x0000000e03037221 */ /* 0x004fca0000000000 */
[----:B------:R-:W-:Y:S01]  /*3280*/  STG.E desc[UR8][R26.64+0xe0], R3 ;  /* 0x0000e0031a007986 */ /* 0x000fe2000c101908 */
[----:B------:R-:W-:Y:S05]  /*3290*/  EXIT ;  /* 0x000000000000794d */ /* 0x000fea0003800000 */
.L_x_2:
[----:B------:R-:W-:-:S00]  /*32a0*/  BRA `(.L_x_2) ;  /* 0xfffffffc00fc7947 */ /* 0x000fc0000383ffff */
[----:B------:R-:W-:-:S00]  /*32b0*/  NOP ;  /* 0x0000000000007918 */ /* 0x000fc00000000000 */
        /* <DEDUP_REMOVED lines=12> */
.L_x_125:


//--------------------- .text._Z13paddingkernelPfS_S_S_iii --------------------------
	.section	.text._Z13paddingkernelPfS_S_S_iii,"ax",@progbits
	.align	128
        .global         _Z13paddingkernelPfS_S_S_iii
        .type           _Z13paddingkernelPfS_S_S_iii,@function
        .size           _Z13paddingkernelPfS_S_S_iii,(.L_x_124 - _Z13paddingkernelPfS_S_S_iii)
        .other          _Z13paddingkernelPfS_S_S_iii,@"STO_CUDA_ENTRY STV_DEFAULT"
_Z13paddingkernelPfS_S_S_iii:
.text._Z13paddingkernelPfS_S_S_iii:
[----:B------:R-:W-:Y:S01]  /*0000*/  LDC R1, c[0x0][0x37c] ;  /* 0x0000df00ff017b82 */ /* 0x000fe20000000800 */
[----:B------:R-:W0:Y:S01]  /*0010*/  LDCU UR4, c[0x0][0x3a4] ;  /* 0x00007480ff0477ac */ /* 0x000e220008000800 */
[----:B------:R-:W1:Y:S01]  /*0020*/  S2R R7, SR_CTAID.Y ;  /* 0x0000000000077919 */ /* 0x000e620000002600 */
[----:B------:R-:W2:Y:S01]  /*0030*/  LDCU.64 UR10, c[0x0][0x358] ;  /* 0x00006b00ff0a77ac */ /* 0x000ea20008000a00 */
[----:B0-----:R-:W-:-:S09]  /*0040*/  UISETP.GE.AND UP0, UPT, UR4, 0x1, UPT ;  /* 0x000000010400788c */ /* 0x001fd2000bf06270 */
[----:B--2---:R-:W-:Y:S05]  /*0050*/  BRA.U !UP0, `(.L_x_3) ;  /* 0x0000002908887547 */ /* 0x004fea000b800000 */
[----:B------:R-:W0:Y:S01]  /*0060*/  LDC.64 R18, c[0x0][0x388] ;  /* 0x0000e200ff127b82 */ /* 0x000e220000000a00 */
[----:B------:R-:W2:Y:S01]  /*0070*/  S2R R6, SR_TID.X ;  /* 0x0000000000067919 */ /* 0x000ea20000002100 */
[----:B------:R-:W3:Y:S01]  /*0080*/  LDCU UR5, c[0x0][0x3a0] ;  /* 0x00007400ff0577ac */ /* 0x000ee20008000800 */
[----:B-1----:R-:W-:Y:S01]  /*0090*/  IMAD R5, R7, UR4, RZ ;  /* 0x0000000407057c24 */ /* 0x002fe2000f8e02ff */
[----:B------:R-:W-:Y:S02]  /*00a0*/  UISETP.GE.U32.AND UP0, UPT, UR4, 0x1c1, UPT ;  /* 0x000001c10400788c */ /* 0x000fe4000bf06070 */
[----:B------:R-:W-:-:S03]  /*00b0*/  UIADD3 UR6, UPT, UPT, UR4, -0x1, URZ ;  /* 0xffffffff04067890 */ /* 0x000fc6000fffe0ff */
[----:B------:R-:W-:Y:S01]  /*00c0*/  UMOV UR4, URZ ;  /* 0x000000ff00047c82 */ /* 0x000fe20008000000 */
[----:B------:R-:W-:-:S04]  /*00d0*/  ULEA.HI UR7, UR6, 0x1, URZ, 0x1a ;  /* 0x0000000106077891 */ /* 0x000fc8000f8fd0ff */
[----:B------:R-:W-:Y:S01]  /*00e0*/  ULOP3.LUT UR8, UR7, 0x7, URZ, 0xc0, !UPT ;  /* 0x0000000707087892 */ /* 0x000fe2000f8ec0ff */
[C---:B---3--:R-:W-:Y:S02]  /*00f0*/  IMAD R4, R7.reuse, UR5, RZ ;  /* 0x0000000507047c24 */ /* 0x048fe4000f8e02ff */
[----:B0-----:R-:W-:Y:S01]  /*0100*/  IMAD.WIDE.U32 R18, R7, 0x4, R18 ;  /* 0x0000000407127825 */ /* 0x001fe200078e0012 */
[----:B--2---:R-:W-:Y:S08]  /*0110*/  BRA.U !UP0, `(.L_x_4) ;  /* 0x0000001508207547 */ /* 0x004ff0000b800000 */
[----:B------:R-:W0:Y:S01]  /*0120*/  LDCU.64 UR4, c[0x0][0x390] ;  /* 0x00007200ff0477ac */ /* 0x000e220008000a00 */
[----:B------:R-:W1:Y:S01]  /*0130*/  LDC.64 R16, c[0x0][0x380] ;  /* 0x0000e000ff107b82 */ /* 0x000e620000000a00 */
[CC--:B------:R-:W-:Y:S01]  /*0140*/  IADD3 R3, P0, PT, R5.reuse, R6.reuse, RZ ;  /* 0x0000000605037210 */ /* 0x0c0fe20007f1e0ff */
[--C-:B------:R-:W-:Y:S01]  /*0150*/  IMAD.IADD R23, R5, 0x1, R6.reuse ;  /* 0x0000000105177824 */ /* 0x100fe200078e0206 */
[----:B------:R-:W-:Y:S01]  /*0160*/  IADD3 R25, PT, PT, R4, R6, RZ ;  /* 0x0000000604197210 */ /* 0x000fe20007ffe0ff */
[----:B------:R-:W-:Y:S01]  /*0170*/  IMAD.MOV.U32 R24, RZ, RZ, R6 ;  /* 0x000000ffff187224 */ /* 0x000fe200078e0006 */
[----:B------:R-:W-:Y:S01]  /*0180*/  IADD3.X R2, PT, PT, RZ, RZ, RZ, P0, !PT ;  /* 0x000000ffff027210 */ /* 0x000fe200007fe4ff */
[----:B------:R-:W2:Y:S02]  /*0190*/  LDCU UR12, c[0x0][0x3a0] ;  /* 0x00007400ff0c77ac */ /* 0x000ea40008000800 */
[----:B------:R-:W3:Y:S01]  /*01a0*/  LDC.64 R14, c[0x0][0x390] ;  /* 0x0000e400ff0e7b82 */ /* 0x000ee20000000a00 */
[----:B------:R-:W4:Y:S01]  /*01b0*/  LDCU UR9, c[0x0][0x3a8] ;  /* 0x00007500ff0977ac */ /* 0x000f220008000800 */
[----:B0-----:R-:W-:Y:S01]  /*01c0*/  LEA R0, P1, R3, UR4, 0x2 ;  /* 0x0000000403007c11 */ /* 0x001fe2000f8210ff */
[----:B------:R-:W-:-:S03]  /*01d0*/  ULOP3.LUT UR4, UR7, 0x7fffff8, URZ, 0xc0, !UPT ;  /* 0x07fffff807047892 */ /* 0x000fc6000f8ec0ff */
[----:B------:R-:W-:Y:S01]  /*01e0*/  IADD3 R0, P0, PT, R0, 0x400, RZ ;  /* 0x0000040000007810 */ /* 0x000fe20007f1e0ff */
[----:B------:R-:W-:Y:S01]  /*01f0*/  UIADD3 UR4, UPT, UPT, -UR4, URZ, URZ ;  /* 0x000000ff04047290 */ /* 0x000fe2000fffe1ff */
[----:B------:R-:W-:Y:S01]  /*0200*/  LEA.HI.X R3, R3, UR5, R2, 0x2, P1 ;  /* 0x0000000503037c11 */ /* 0x000fe200088f1402 */
[----:B------:R-:W-:-:S03]  /*0210*/  UMOV UR5, 0x100 ;  /* 0x0000010000057882 */ /* 0x000fc60000000000 */
[----:B--2-4-:R-:W-:-:S07]  /*0220*/  IADD3.X R3, PT, PT, RZ, R3, RZ, P0, !PT ;  /* 0x00000003ff037210 */ /* 0x014fce00007fe4ff */
.L_x_55:
[----:B------:R-:W-:Y:S01]  /*0230*/  ISETP.GE.AND P0, PT, R7, UR9, PT ;  /* 0x0000000907007c0c */ /* 0x000fe2000bf06270 */
[----:B------:R-:W-:Y:S01]  /*0240*/  BSSY.RECONVERGENT B2, `(.L_x_5) ;  /* 0x0000025000027945 */ /* 0x000fe20003800200 */
[----:B------:R-:W-:Y:S01]  /*0250*/  IMAD.MOV.U32 R9, RZ, RZ, RZ ;  /* 0x000000ffff097224 */ /* 0x000fe200078e00ff */
[----:B------:R-:W-:Y:S01]  /*0260*/  MOV R10, R0 ;  /* 0x00000000000a7202 */ /* 0x000fe20000000f00 */
[----:B-1----:R-:W-:Y:S01]  /*0270*/  IMAD.WIDE R12, R25, 0x4, R16 ;  /* 0x00000004190c7825 */ /* 0x002fe200078e0210 */
[----:B------:R-:W-:-:S03]  /*0280*/  ISETP.GE.OR P1, PT, R24, UR12, P0 ;  /* 0x0000000c18007c0c */ /* 0x000fc60008726670 */
[----:B------:R-:W-:-:S10]  /*0290*/  IMAD.MOV.U32 R11, RZ, RZ, R3 ;  /* 0x000000ffff0b7224 */ /* 0x000fd400078e0003 */
[----:B------:R-:W-:Y:S05]  /*02a0*/  @P1 BRA `(.L_x_6) ;  /* 0x0000000000781947 */ /* 0x000fea0003800000 */
[----:B------:R-:W2:Y:S04]  /*02b0*/  LDG.E R0, desc[UR10][R18.64] ;  /* 0x0000000a12007981 */ /* 0x000ea8000c1e1900 */
[----:B------:R0:W5:Y:S01]  /*02c0*/  LDG.E R21, desc[UR10][R12.64] ;  /* 0x0000000a0c157981 */ /* 0x000162000c1e1900 */
[----:B--2---:R-:W-:Y:S01]  /*02d0*/  IADD3 R2, PT, PT, R0, -0xd000000, RZ ;  /* 0xf300000000027810 */ /* 0x004fe20007ffe0ff */
[----:B------:R0:W1:Y:S03]  /*02e0*/  MUFU.RSQ R3, R0 ;  /* 0x0000000000037308 */ /* 0x0000660000001400 */
[----:B------:R-:W-:-:S13]  /*02f0*/  ISETP.GT.U32.AND P1, PT, R2, 0x727fffff, PT ;  /* 0x727fffff0200780c */ /* 0x000fda0003f24070 */
[----:B0-----:R-:W-:Y:S05]  /*0300*/  @!P1 BRA `(.L_x_7) ;  /* 0x0000000000189947 */ /* 0x001fea0003800000 */
[----:B------:R-:W-:Y:S01]  /*0310*/  BSSY.RECONVERGENT B0, `(.L_x_8) ;  /* 0x0000003000007945 */ /* 0x000fe20003800200 */
[----:B------:R-:W-:-:S07]  /*0320*/  MOV R2, 0x340 ;  /* 0x0000034000027802 */ /* 0x000fce0000000f00 */
[----:B-1-3-5:R-:W-:Y:S05]  /*0330*/  CALL.REL.NOINC `($__internal_0_$__cuda_sm20_sqrt_rn_f32_slowpath) ;  /* 0x0000002800f87944 */ /* 0x02afea0003c00000 */
[----:B------:R-:W-:Y:S05]  /*0340*/  BSYNC.RECONVERGENT B0 ;  /* 0x0000000000007941 */ /* 0x000fea0003800200 */
.L_x_8:
[----:B------:R-:W-:Y:S01]  /*0350*/  IMAD.MOV.U32 R0, RZ, RZ, R9 ;  /* 0x000000ffff007224 */ /* 0x000fe200078e0009 */
[----:B------:R-:W-:Y:S06]  /*0360*/  BRA `(.L_x_9) ;  /* 0x0000000000107947 */ /* 0x000fec0003800000 */
.L_x_7:
[----:B-1----:R-:W-:Y:S01]  /*0370*/  FMUL.FTZ R9, R0, R3 ;  /* 0x0000000300097220 */ /* 0x002fe20000410000 */
[----:B------:R-:W-:-:S03]  /*0380*/  FMUL.FTZ R3, R3, 0.5 ;  /* 0x3f00000003037820 */ /* 0x000fc60000410000 */
[----:B------:R-:W-:-:S04]  /*0390*/  FFMA R0, -R9, R9, R0 ;  /* 0x0000000909007223 */ /* 0x000fc80000000100 */
[----:B------:R-:W-:-:S07]  /*03a0*/  FFMA R0, R0, R3, R9 ;  /* 0x0000000300007223 */ /* 0x000fce0000000009 */
.L_x_9:
[----:B------:R-:W0:Y:S01]  /*03b0*/  MUFU.RCP R3, R0 ;  /* 0x0000000000037308 */ /* 0x000e220000001000 */
[----:B------:R-:W-:Y:S07]  /*03c0*/  BSSY.RECONVERGENT B3, `(.L_x_6) ;  /* 0x000000c000037945 */ /* 0x000fee0003800200 */
[----:B-----5:R-:W1:Y:S01]  /*03d0*/  FCHK P1, R21, R0 ;  /* 0x0000000015007302 */ /* 0x020e620000020000 */
[----:B0-----:R-:W-:-:S04]  /*03e0*/  FFMA R2, R3, -R0, 1 ;  /* 0x3f80000003027423 */ /* 0x001fc80000000800 */
[----:B------:R-:W-:-:S04]  /*03f0*/  FFMA R2, R3, R2, R3 ;  /* 0x0000000203027223 */ /* 0x000fc80000000003 */
[----:B------:R-:W-:-:S04]  /*0400*/  FFMA R3, R21, R2, RZ ;  /* 0x0000000215037223 */ /* 0x000fc800000000ff */
[----:B------:R-:W-:-:S04]  /*0410*/  FFMA R8, R3, -R0, R21 ;  /* 0x8000000003087223 */ /* 0x000fc80000000015 */
[----:B------:R-:W-:Y:S01]  /*0420*/  FFMA R9, R2, R8, R3 ;  /* 0x0000000802097223 */ /* 0x000fe20000000003 */
[----:B-1----:R-:W-:Y:S06]  /*0430*/  @!P1 BRA `(.L_x_10) ;  /* 0x0000000000109947 */ /* 0x002fec0003800000 */
[----:B------:R-:W-:Y:S02]  /*0440*/  MOV R3, R21 ;  /* 0x0000001500037202 */ /* 0x000fe40000000f00 */
[----:B------:R-:W-:-:S07]  /*0450*/  MOV R8, 0x470 ;  /* 0x0000047000087802 */ /* 0x000fce0000000f00 */
[----:B---3--:R-:W-:Y:S05]  /*0460*/  CALL.REL.NOINC `($__internal_1_$__cuda_sm3x_div_rn_noftz_f32_slowpath) ;  /* 0x0000002c00007944 */ /* 0x008fea0003c00000 */
[----:B------:R-:W-:-:S07]  /*0470*/  IMAD.MOV.U32 R9, RZ, RZ, R0 ;  /* 0x000000ffff097224 */ /* 0x000fce00078e0000 */
.L_x_10:
[----:B------:R-:W-:Y:S05]  /*0480*/  BSYNC.RECONVERGENT B3 ;  /* 0x0000000000037941 */ /* 0x000fea0003800200 */
.L_x_6:
[----:B------:R-:W-:Y:S05]  /*0490*/  BSYNC.RECONVERGENT B2 ;  /* 0x0000000000027941 */ /* 0x000fea0003800200 */
.L_x_5:
[----:B---3--:R-:W-:Y:S01]  /*04a0*/  IMAD.WIDE.U32 R2, R23, 0x4, R14 ;  /* 0x0000000417027825 */ /* 0x008fe200078e000e */
[----:B------:R-:W-:Y:S01]  /*04b0*/  IADD3 R0, PT, PT, R24, 0x40, RZ ;  /* 0x0000004018007810 */ /* 0x000fe20007ffe0ff */
[----:B------:R-:W-:Y:S02]  /*04c0*/  BSSY.RECONVERGENT B2, `(.L_x_11) ;  /* 0x0000024000027945 */ /* 0x000fe40003800200 */
[----:B------:R-:W-:Y:S01]  /*04d0*/  IMAD.MOV.U32 R21, RZ, RZ, RZ ;  /* 0x000000ffff157224 */ /* 0x000fe200078e00ff */
[----:B------:R0:W-:Y:S01]  /*04e0*/  STG.E desc[UR10][R2.64], R9 ;  /* 0x0000000902007986 */ /* 0x0001e2000c10190a */
[----:B------:R-:W-:-:S13]  /*04f0*/  ISETP.GE.OR P1, PT, R0, UR12, P0 ;  /* 0x0000000c00007c0c */ /* 0x000fda0008726670 */
[----:B0-----:R-:W-:Y:S05]  /*0500*/  @P1 BRA `(.L_x_12) ;  /* 0x00000000007c1947 */ /* 0x001fea0003800000 */
        /* <DEDUP_REMOVED lines=8> */
[----:B-1---5:R-:W-:Y:S05]  /*0590*/  CALL.REL.NOINC `($__internal_0_$__cuda_sm20_sqrt_rn_f32_slowpath) ;  /* 0x0000002800607944 */ /* 0x022fea0003c00000 */
[----:B------:R-:W-:Y:S05]  /*05a0*/  BSYNC.RECONVERGENT B0 ;  /* 0x0000000000007941 */ /* 0x000fea0003800200 */
.L_x_14:
[----:B------:R-:W-:Y:S01]  /*05b0*/  IMAD.MOV.U32 R0, RZ, RZ, R9 ;  /* 0x000000ffff007224 */ /* 0x000fe200078e0009 */
[----:B------:R-:W-:Y:S06]  /*05c0*/  BRA `(.L_x_15) ;  /* 0x0000000000107947 */ /* 0x000fec0003800000 */
.L_x_13:
[----:B-1----:R-:W-:Y:S01]  /*05d0*/  FMUL.FTZ R9, R0, R3 ;  /* 0x0000000300097220 */ /* 0x002fe20000410000 */
[----:B------:R-:W-:-:S03]  /*05e0*/  FMUL.FTZ R3, R3, 0.5 ;  /* 0x3f00000003037820 */ /* 0x000fc60000410000 */
[----:B------:R-:W-:-:S04]  /*05f0*/  FFMA R0, -R9, R9, R0 ;  /* 0x0000000909007223 */ /* 0x000fc80000000100 */
[----:B------:R-:W-:-:S07]  /*0600*/  FFMA R0, R0, R3, R9 ;  /* 0x0000000300007223 */ /* 0x000fce0000000009 */
.L_x_15:
        /* <DEDUP_REMOVED lines=11> */
[----:B------:R-:W-:Y:S05]  /*06c0*/  CALL.REL.NOINC `($__internal_1_$__cuda_sm3x_div_rn_noftz_f32_slowpath) ;  /* 0x0000002800687944 */ /* 0x000fea0003c00000 */
[----:B------:R-:W-:-:S07]  /*06d0*/  IMAD.MOV.U32 R2, RZ, RZ, R0 ;  /* 0x000000ffff027224 */ /* 0x000fce00078e0000 */
.L_x_17:
[----:B------:R-:W-:Y:S05]  /*06e0*/  BSYNC.RECONVERGENT B3 ;  /* 0x0000000000037941 */ /* 0x000fea0003800200 */
.L_x_16:
[----:B------:R-:W-:-:S07]  /*06f0*/  MOV R21, R2 ;  /* 0x0000000200157202 */ /* 0x000fce0000000f00 */
.L_x_12:
[----:B------:R-:W-:Y:S05]  /*0700*/  BSYNC.RECONVERGENT B2 ;  /* 0x0000000000027941 */ /* 0x000fea0003800200 */
.L_x_11:
[----:B------:R0:W-:Y:S01]  /*0710*/  STG.E desc[UR10][R10.64+-0x300], R21 ;  /* 0xfffd00150a007986 */ /* 0x0001e2000c10190a */
[----:B------:R-:W-:Y:S01]  /*0720*/  VIADD R0, R24, 0x80 ;  /* 0x0000008018007836 */ /* 0x000fe20000000000 */
[----:B------:R-:W-:Y:S01]  /*0730*/  BSSY.RECONVERGENT B2, `(.L_x_18) ;  /* 0x0000022000027945 */ /* 0x000fe20003800200 */
[----:B------:R-:W-:-:S03]  /*0740*/  HFMA2 R3, -RZ, RZ, 0, 0 ;  /* 0x00000000ff037431 */ /* 0x000fc600000001ff */
[----:B------:R-:W-:-:S13]  /*0750*/  ISETP.GE.OR P1, PT, R0, UR12, P0 ;  /* 0x0000000c00007c0c */ /* 0x000fda0008726670 */
[----:B0-----:R-:W-:Y:S05]  /*0760*/  @P1 BRA `(.L_x_19) ;  /* 0x0000000000781947 */ /* 0x001fea0003800000 */
[----:B------:R-:W2:Y:S04]  /*0770*/  LDG.E R0, desc[UR10][R18.64] ;  /* 0x0000000a12007981 */ /* 0x000ea8000c1e1900 */
[----:B------:R0:W5:Y:S01]  /*0780*/  LDG.E R21, desc[UR10][R12.64+0x200] ;  /* 0x0002000a0c157981 */ /* 0x000162000c1e1900 */
[----:B--2---:R-:W-:Y:S01]  /*0790*/  VIADD R2, R0, 0xf3000000 ;  /* 0xf300000000027836 */ /* 0x004fe20000000000 */
[----:B------:R0:W1:Y:S04]  /*07a0*/  MUFU.RSQ R3, R0 ;  /* 0x0000000000037308 */ /* 0x0000680000001400 */
[----:B------:R-:W-:-:S13]  /*07b0*/  ISETP.GT.U32.AND P1, PT, R2, 0x727fffff, PT ;  /* 0x727fffff0200780c */ /* 0x000fda0003f24070 */
[----:B01----:R-:W-:Y:S05]  /*07c0*/  @!P1 BRA `(.L_x_20) ;  /* 0x0000000000189947 */ /* 0x003fea0003800000 */
[----:B------:R-:W-:Y:S01]  /*07d0*/  BSSY.RECONVERGENT B0, `(.L_x_21) ;  /* 0x0000003000007945 */ /* 0x000fe20003800200 */
[----:B------:R-:W-:-:S07]  /*07e0*/  MOV R2, 0x800 ;  /* 0x0000080000027802 */ /* 0x000fce0000000f00 */
[----:B-----5:R-:W-:Y:S05]  /*07f0*/  CALL.REL.NOINC `($__internal_0_$__cuda_sm20_sqrt_rn_f32_slowpath) ;  /* 0x0000002400c87944 */ /* 0x020fea0003c00000 */
[----:B------:R-:W-:Y:S05]  /*0800*/  BSYNC.RECONVERGENT B0 ;  /* 0x0000000000007941 */ /* 0x000fea0003800200 */
.L_x_21:
[----:B------:R-:W-:Y:S01]  /*0810*/  MOV R0, R9 ;  /* 0x0000000900007202 */ /* 0x000fe20000000f00 */
[----:B------:R-:W-:Y:S06]  /*0820*/  BRA `(.L_x_22) ;  /* 0x0000000000107947 */ /* 0x000fec0003800000 */
.L_x_20:
[----:B------:R-:W-:Y:S01]  /*0830*/  FMUL.FTZ R9, R0, R3 ;  /* 0x0000000300097220 */ /* 0x000fe20000410000 */
[----:B------:R-:W-:-:S03]  /*0840*/  FMUL.FTZ R3, R3, 0.5 ;  /* 0x3f00000003037820 */ /* 0x000fc60000410000 */
[----:B------:R-:W-:-:S04]  /*0850*/  FFMA R0, -R9, R9, R0 ;  /* 0x0000000909007223 */ /* 0x000fc80000000100 */
[----:B------:R-:W-:-:S07]  /*0860*/  FFMA R0, R0, R3, R9 ;  /* 0x0000000300007223 */ /* 0x000fce0000000009 */
.L_x_22:
        /* <DEDUP_REMOVED lines=9> */
[----:B------:R-:W-:Y:S01]  /*0900*/  IMAD.MOV.U32 R3, RZ, RZ, R21 ;  /* 0x000000ffff037224 */ /* 0x000fe200078e0015 */
[----:B------:R-:W-:-:S07]  /*0910*/  MOV R8, 0x930 ;  /* 0x0000093000087802 */ /* 0x000fce0000000f00 */
[----:B------:R-:W-:Y:S05]  /*0920*/  CALL.REL.NOINC `($__internal_1_$__cuda_sm3x_div_rn_noftz_f32_slowpath) ;  /* 0x0000002400d07944 */ /* 0x000fea0003c00000 */
[----:B------:R-:W-:-:S07]  /*0930*/  MOV R3, R0 ;  /* 0x0000000000037202 */ /* 0x000fce0000000f00 */
.L_x_23:
[----:B------:R-:W-:Y:S05]  /*0940*/  BSYNC.RECONVERGENT B3 ;  /* 0x0000000000037941 */ /* 0x000fea0003800200 */
.L_x_19:
[----:B------:R-:W-:Y:S05]  /*0950*/  BSYNC.RECONVERGENT B2 ;  /* 0x0000000000027941 */ /* 0x000fea0003800200 */
.L_x_18:
        /* <DEDUP_REMOVED lines=16> */
.L_x_27:
[----:B------:R-:W-:Y:S01]  /*0a60*/  MOV R0, R9 ;  /* 0x0000000900007202 */ /* 0x000fe20000000f00 */
[----:B------:R-:W-:Y:S06]  /*0a70*/  BRA `(.L_x_28) ;  /* 0x0000000000107947 */ /* 0x000fec0003800000 */
.L_x_26:
[----:B------:R-:W-:Y:S01]  /*0a80*/  FMUL.FTZ R9, R0, R3 ;  /* 0x0000000300097220 */ /* 0x000fe20000410000 */
[----:B------:R-:W-:-:S03]  /*0a90*/  FMUL.FTZ R3, R3, 0.5 ;  /* 0x3f00000003037820 */ /* 0x000fc60000410000 */
[----:B------:R-:W-:-:S04]  /*0aa0*/  FFMA R0, -R9, R9, R0 ;  /* 0x0000000909007223 */ /* 0x000fc80000000100 */
[----:B------:R-:W-:-:S07]  /*0ab0*/  FFMA R0, R0, R3, R9 ;  /* 0x0000000300007223 */ /* 0x000fce0000000009 */
.L_x_28:
        /* <DEDUP_REMOVED lines=13> */
.L_x_29:
[----:B------:R-:W-:Y:S05]  /*0b90*/  BSYNC.RECONVERGENT B3 ;  /* 0x0000000000037941 */ /* 0x000fea0003800200 */
.L_x_25:
[----:B------:R-:W-:Y:S05]  /*0ba0*/  BSYNC.RECONVERGENT B2 ;  /* 0x0000000000027941 */ /* 0x000fea0003800200 */
.L_x_24:
        /* <DEDUP_REMOVED lines=16> */
.L_x_33:
[----:B------:R-:W-:Y:S01]  /*0cb0*/  MOV R0, R9 ;  /* 0x0000000900007202 */ /* 0x000fe20000000f00 */
[----:B------:R-:W-:Y:S06]  /*0cc0*/  BRA `(.L_x_34) ;  /* 0x0000000000107947 */ /* 0x000fec0003800000 */
.L_x_32:
[----:B------:R-:W-:Y:S01]  /*0cd0*/  FMUL.FTZ R9, R0, R3 ;  /* 0x0000000300097220 */ /* 0x000fe20000410000 */
[----:B------:R-:W-:-:S03]  /*0ce0*/  FMUL.FTZ R3, R3, 0.5 ;  /* 0x3f00000003037820 */ /* 0x000fc60000410000 */
[----:B------:R-:W-:-:S04]  /*0cf0*/  FFMA R0, -R9, R9, R0 ;  /* 0x0000000909007223 */ /* 0x000fc80000000100 */
[----:B------:R-:W-:-:S07]  /*0d00*/  FFMA R0, R0, R3, R9 ;  /* 0x0000000300007223 */ /* 0x000fce0000000009 */
.L_x_34:
        /* <DEDUP_REMOVED lines=13> */
.L_x_35:
[----:B------:R-:W-:Y:S05]  /*0de0*/  BSYNC.RECONVERGENT B3 ;  /* 0x0000000000037941 */ /* 0x000fea0003800200 */
.L_x_31:
[----:B------:R-:W-:Y:S05]  /*0df0*/  BSYNC.RECONVERGENT B2 ;  /* 0x0000000000027941 */ /* 0x000fea0003800200 */
.L_x_30:
        /* <DEDUP_REMOVED lines=16> */
.L_x_39:
[----:B------:R-:W-:Y:S01]  /*0f00*/  MOV R0, R9 ;  /* 0x0000000900007202 */ /* 0x000fe20000000f00 */
[----:B------:R-:W-:Y:S06]  /*0f10*/  BRA `(.L_x_40) ;  /* 0x0000000000107947 */ /* 0x000fec0003800000 */
.L_x_38:
[----:B------:R-:W-:Y:S01]  /*0f20*/  FMUL.FTZ R9, R0, R3 ;  /* 0x0000000300097220 */ /* 0x000fe20000410000 */
[----:B------:R-:W-:-:S03]  /*0f30*/  FMUL.FTZ R3, R3, 0.5 ;  /* 0x3f00000003037820 */ /* 0x000fc60000410000 */
[----:B------:R-:W-:-:S04]  /*0f40*/  FFMA R0, -R9, R9, R0 ;  /* 0x0000000909007223 */ /* 0x000fc80000000100 */
[----:B------:R-:W-:-:S07]  /*0f50*/  FFMA R0, R0, R3, R9 ;  /* 0x0000000300007223 */ /* 0x000fce0000000009 */
.L_x_40:
        /* <DEDUP_REMOVED lines=13> */
.L_x_41:
[----:B------:R-:W-:Y:S05]  /*1030*/  BSYNC.RECONVERGENT B3 ;  /* 0x0000000000037941 */ /* 0x000fea0003800200 */
.L_x_37:
[----:B------:R-:W-:Y:S05]  /*1040*/  BSYNC.RECONVERGENT B2 ;  /* 0x0000000000027941 */ /* 0x000fea0003800200 */
.L_x_36:
        /* <DEDUP_REMOVED lines=16> */
.L_x_45:
[----:B------:R-:W-:Y:S01]  /*1150*/  MOV R0, R9 ;  /* 0x0000000900007202 */ /* 0x000fe20000000f00 */
[----:B------:R-:W-:Y:S06]  /*1160*/  BRA `(.L_x_46) ;  /* 0x0000000000107947 */ /* 0x000fec0003800000 */
.L_x_44:
[----:B------:R-:W-:Y:S01]  /*1170*/  FMUL.FTZ R9, R0, R3 ;  /* 0x0000000300097220 */ /* 0x000fe20000410000 */
[----:B------:R-:W-:-:S03]  /*1180*/  FMUL.FTZ R3, R3, 0.5 ;  /* 0x3f00000003037820 */ /* 0x000fc60000410000 */
[----:B------:R-:W-:-:S04]  /*1190*/  FFMA R0, -R9, R9, R0 ;  /* 0x0000000909007223 */ /* 0x000fc80000000100 */
[----:B------:R-:W-:-:S07]  /*11a0*/  FFMA R0, R0, R3, R9 ;  /* 0x0000000300007223 */ /* 0x000fce0000000009 */
.L_x_46:
        /* <DEDUP_REMOVED lines=13> */
.L_x_47:
[----:B------:R-:W-:Y:S05]  /*1280*/  BSYNC.RECONVERGENT B3 ;  /* 0x0000000000037941 */ /* 0x000fea0003800200 */
.L_x_43:
[----:B------:R-:W-:Y:S05]  /*1290*/  BSYNC.RECONVERGENT B2 ;  /* 0x0000000000027941 */ /* 0x000fea0003800200 */
.L_x_42:
        /* <DEDUP_REMOVED lines=16> */
.L_x_51:
[----:B------:R-:W-:Y:S05]  /*13a0*/  BRA `(.L_x_52) ;  /* 0x0000000000107947 */ /* 0x000fea0003800000 */
.L_x_50:
[----:B------:R-:W-:Y:S01]  /*13b0*/  FMUL.FTZ R9, R0, R3 ;  /* 0x0000000300097220 */ /* 0x000fe20000410000 */
[----:B------:R-:W-:-:S03]  /*13c0*/  FMUL.FTZ R3, R3, 0.5 ;  /* 0x3f00000003037820 */ /* 0x000fc60000410000 */
[----:B------:R-:W-:-:S04]  /*13d0*/  FFMA R0, -R9, R9, R0 ;  /* 0x0000000909007223 */ /* 0x000fc80000000100 */
[----:B------:R-:W-:-:S07]  /*13e0*/  FFMA R9, R0, R3, R9 ;  /* 0x0000000300097223 */ /* 0x000fce0000000009 */
.L_x_52:
        /* <DEDUP_REMOVED lines=9> */
[----:B------:R-:W-:Y:S01]  /*1480*/  MOV R3, R12 ;  /* 0x0000000c00037202 */ /* 0x000fe20000000f00 */
[----:B------:R-:W-:Y:S01]  /*1490*/  IMAD.MOV.U32 R0, RZ, RZ, R9 ;  /* 0x000000ffff007224 */ /* 0x000fe200078e0009 */
[----:B------:R-:W-:-:S07]  /*14a0*/  MOV R8, 0x14c0 ;  /* 0x000014c000087802 */ /* 0x000fce0000000f00 */
[----:B------:R-:W-:Y:S05]  /*14b0*/  CALL.REL.NOINC `($__internal_1_$__cuda_sm3x_div_rn_noftz_f32_slowpath) ;  /* 0x0000001800ec7944 */ /* 0x000fea0003c00000 */
.L_x_54:
[----:B------:R-:W-:Y:S05]  /*14c0*/  BSYNC.RECONVERGENT B3 ;  /* 0x0000000000037941 */ /* 0x000fea0003800200 */
.L_x_53:
[----:B------:R-:W-:-:S07]  /*14d0*/  MOV R9, R0 ;  /* 0x0000000000097202 */ /* 0x000fce0000000f00 */
.L_x_49:
[----:B------:R-:W-:Y:S05]  /*14e0*/  BSYNC.RECONVERGENT B2 ;  /* 0x0000000000027941 */ /* 0x000fea0003800200 */
.L_x_48:
[----:B------:R0:W-:Y:S01]  /*14f0*/  STG.E desc[UR10][R10.64+0x300], R9 ;  /* 0x000300090a007986 */ /* 0x0001e2000c10190a */
[----:B------:R-:W-:Y:S01]  /*1500*/  UIADD3 UR4, UPT, UPT, UR4, 0x8, URZ ;  /* 0x0000000804047890 */ /* 0x000fe2000fffe0ff */
[----:B------:R-:W-:Y:S01]  /*1510*/  IADD3 R0, P0, PT, R10, 0x800, RZ ;  /* 0x000008000a007810 */ /* 0x000fe20007f1e0ff */
[----:B------:R-:W-:Y:S01]  /*1520*/  VIADD R24, R24, 0x200 ;  /* 0x0000020018187836 */ /* 0x000fe20000000000 */
[----:B------:R-:W-:Y:S01]  /*1530*/  IADD3 R23, PT, PT, R23, 0x200, RZ ;  /* 0x0000020017177810 */ /* 0x000fe20007ffe0ff */
[----:B------:R-:W-:Y:S01]  /*1540*/  UISETP.NE.AND UP0, UPT, UR4, URZ, UPT ;  /* 0x000000ff0400728c */ /* 0x000fe2000bf05270 */
[----:B------:R-:W-:Y:S01]  /*1550*/  IADD3 R25, PT, PT, R25, 0x200, RZ ;  /* 0x0000020019197810 */ /* 0x000fe20007ffe0ff */
[----:B------:R-:W-:Y:S01]  /*1560*/  IMAD.X R3, RZ, RZ, R11, P0 ;  /* 0x000000ffff037224 */ /* 0x000fe200000e060b */
[----:B------:R-:W-:-:S06]  /*1570*/  UIADD3 UR5, UPT, UPT, UR5, 0x200, URZ ;  /* 0x0000020005057890 */ /* 0x000fcc000fffe0ff */
[----:B0-----:R-:W-:Y:S06]  /*1580*/  BRA.U UP0, `(.L_x_55) ;  /* 0xffffffed00287547 */ /* 0x001fec000b83ffff */
[----:B------:R-:W-:-:S12]  /*1590*/  UIADD3 UR4, UPT, UPT, UR5, -0x100, URZ ;  /* 0xffffff0005047890 */ /* 0x000fd8000fffe0ff */
.L_x_4:
[----:B------:R-:W-:-:S09]  /*15a0*/  UISETP.NE.AND UP0, UPT, UR8, URZ, UPT ;  /* 0x000000ff0800728c */ /* 0x000fd2000bf05270 */
[----:B------:R-:W-:Y:S05]  /*15b0*/  BRA.U !UP0, `(.L_x_3) ;  /* 0x0000001508307547 */ /* 0x000fea000b800000 */
[----:B------:R-:W-:-:S09]  /*15c0*/  UISETP.GE.U32.AND UP0, UPT, UR8, 0x4, UPT ;  /* 0x000000040800788c */ /* 0x000fd2000bf06070 */
[----:B------:R-:W-:Y:S05]  /*15d0*/  BRA.U !UP0, `(.L_x_56) ;  /* 0x0000000908cc7547 */ /* 0x000fea000b800000 */
[----:B------:R-:W0:Y:S01]  /*15e0*/  LDCU UR5, c[0x0][0x3a0] ;  /* 0x00007400ff0577ac */ /* 0x000e220008000800 */
[----:B------:R-:W-:Y:S01]  /*15f0*/  VIADD R12, R6, UR4 ;  /* 0x00000004060c7c36 */ /* 0x000fe20008000000 */
[----:B------:R-:W-:Y:S01]  /*1600*/  BSSY.RECONVERGENT B2, `(.L_x_57) ;  /* 0x0000027000027945 */ /* 0x000fe20003800200 */
[----:B------:R-:W-:Y:S01]  /*1610*/  HFMA2 R9, -RZ, RZ, 0, 0 ;  /* 0x00000000ff097431 */ /* 0x000fe200000001ff */
[----:B------:R-:W1:Y:S02]  /*1620*/  LDCU UR9, c[0x0][0x3a8] ;  /* 0x00007500ff0977ac */ /* 0x000e640008000800 */
[----:B0-----:R-:W-:-:S04]  /*1630*/  ISETP.GE.AND P0, PT, R12, UR5, PT ;  /* 0x000000050c007c0c */ /* 0x001fc8000bf06270 */
[----:B-1----:R-:W-:-:S13]  /*1640*/  ISETP.GE.OR P0, PT, R7, UR9, P0 ;  /* 0x0000000907007c0c */ /* 0x002fda0008706670 */
[----:B------:R-:W-:Y:S05]  /*1650*/  @P0 BRA `(.L_x_58) ;  /* 0x0000000000840947 */ /* 0x000fea0003800000 */
[----:B------:R-:W0:Y:S01]  /*1660*/  LDC.64 R10, c[0x0][0x380] ;  /* 0x0000e000ff0a7b82 */ /* 0x000e220000000a00 */
[----:B------:R-:W2:Y:S01]  /*1670*/  LDG.E R0, desc[UR10][R18.64] ;  /* 0x0000000a12007981 */ /* 0x000ea2000c1e1900 */
[----:B------:R-:W-:-:S04]  /*1680*/  IMAD.IADD R3, R4, 0x1, R12 ;  /* 0x0000000104037824 */ /* 0x000fc800078e020c */
[----:B0-----:R-:W-:-:S06]  /*1690*/  IMAD.WIDE R10, R3, 0x4, R10 ;  /* 0x00000004030a7825 */ /* 0x001fcc00078e020a */
        /* <DEDUP_REMOVED lines=9> */
.L_x_60:
[----:B------:R-:W-:Y:S05]  /*1730*/  BRA `(.L_x_61) ;  /* 0x0000000000107947 */ /* 0x000fea0003800000 */
.L_x_59:
[----:B-1----:R-:W-:Y:S01]  /*1740*/  FMUL.FTZ R9, R0, R3 ;  /* 0x0000000300097220 */ /* 0x002fe20000410000 */
[----:B------:R-:W-:-:S03]  /*1750*/  FMUL.FTZ R3, R3, 0.5 ;  /* 0x3f00000003037820 */ /* 0x000fc60000410000 */
[----:B------:R-:W-:-:S04]  /*1760*/  FFMA R0, -R9, R9, R0 ;  /* 0x0000000909007223 */ /* 0x000fc80000000100 */
[----:B------:R-:W-:-:S07]  /*1770*/  FFMA R9, R0, R3, R9 ;  /* 0x0000000300097223 */ /* 0x000fce0000000009 */
.L_x_61:
        /* <DEDUP_REMOVED lines=10> */
[----:B------:R-:W-:Y:S02]  /*1820*/  MOV R0, R9 ;  /* 0x0000000900007202 */ /* 0x000fe40000000f00 */
[----:B------:R-:W-:-:S07]  /*1830*/  MOV R8, 0x1850 ;  /* 0x0000185000087802 */ /* 0x000fce0000000f00 */
[----:B------:R-:W-:Y:S05]  /*1840*/  CALL.REL.NOINC `($__internal_1_$__cuda_sm3x_div_rn_noftz_f32_slowpath) ;  /* 0x0000001800087944 */ /* 0x000fea0003c00000 */
.L_x_63:
[----:B------:R-:W-:Y:S05]  /*1850*/  BSYNC.RECONVERGENT B3 ;  /* 0x0000000000037941 */ /* 0x000fea0003800200 */
.L_x_62:
[----:B------:R-:W-:-:S07]  /*1860*/  IMAD.MOV.U32 R9, RZ, RZ, R0 ;  /* 0x000000ffff097224 */ /* 0x000fce00078e0000 */
.L_x_58:
[----:B------:R-:W-:Y:S05]  /*1870*/  BSYNC.RECONVERGENT B2 ;  /* 0x0000000000027941 */ /* 0x000fea0003800200 */
.L_x_57:
[----:B------:R-:W0:Y:S01]  /*1880*/  LDC.64 R2, c[0x0][0x390] ;  /* 0x0000e400ff027b82 */ /* 0x000e220000000a00 */
[----:B------:R-:W1:Y:S01]  /*1890*/  LDCU UR9, c[0x0][0x3a0] ;  /* 0x00007400ff0977ac */ /* 0x000e620008000800 */
[----:B------:R-:W-:Y:S01]  /*18a0*/  IADD3 R11, PT, PT, R5, R12, RZ ;  /* 0x0000000c050b7210 */ /* 0x000fe20007ffe0ff */
[----:B------:R-:W-:Y:S01]  /*18b0*/  VIADD R0, R12, 0x40 ;  /* 0x000000400c007836 */ /* 0x000fe20000000000 */
[----:B------:R-:W-:Y:S01]  /*18c0*/  SHF.R.S32.HI R8, RZ, 0x1f, R4 ;  /* 0x0000001fff087819 */ /* 0x000fe20000011404 */
[----:B------:R-:W2:Y:S01]  /*18d0*/  LDCU UR14, c[0x0][0x3a8] ;  /* 0x00007500ff0e77ac */ /* 0x000ea20008000800 */
[----:B------:R-:W-:Y:S01]  /*18e0*/  IADD3 R10, P1, P2, R4, UR4, R6 ;  /* 0x00000004040a7c10 */ /* 0x000fe2000fa3e006 */
[----:B------:R-:W-:Y:S01]  /*18f0*/  BSSY.RECONVERGENT B2, `(.L_x_64) ;  /* 0x000002a000027945 */ /* 0x000fe20003800200 */
[----:B------:R-:W-:Y:S01]  /*1900*/  HFMA2 R13, -RZ, RZ, 0, 0 ;  /* 0x00000000ff0d7431 */ /* 0x000fe200000001ff */
[----:B------:R-:W3:Y:S01]  /*1910*/  LDCU.64 UR12, c[0x0][0x380] ;  /* 0x00007000ff0c77ac */ /* 0x000ee20008000a00 */
[----:B------:R-:W-:Y:S01]  /*1920*/  USHF.R.S32.HI UR5, URZ, 0x1f, UR4 ;  /* 0x0000001fff057899 */ /* 0x000fe20008011404 */
[----:B-1----:R-:W-:-:S04]  /*1930*/  ISETP.GE.AND P0, PT, R0, UR9, PT ;  /* 0x0000000900007c0c */ /* 0x002fc8000bf06270 */
[----:B--2---:R-:W-:Y:S01]  /*1940*/  ISETP.GE.OR P0, PT, R7, UR14, P0 ;  /* 0x0000000e07007c0c */ /* 0x004fe20008706670 */
[----:B0-----:R-:W-:Y:S01]  /*1950*/  IMAD.WIDE.U32 R2, R11, 0x4, R2 ;  /* 0x000000040b027825 */ /* 0x001fe200078e0002 */
[----:B------:R-:W-:Y:S02]  /*1960*/  IADD3.X R11, PT, PT, R8, UR5, RZ, P1, P2 ;  /* 0x00000005080b7c10 */ /* 0x000fe40008fe44ff */
[C---:B---3--:R-:W-:Y:S02]  /*1970*/  LEA R14, P1, R10.reuse, UR12, 0x2 ;  /* 0x0000000c0a0e7c11 */ /* 0x048fe4000f8210ff */
[----:B------:R0:W-:Y:S02]  /*1980*/  STG.E desc[UR10][R2.64], R9 ;  /* 0x0000000902007986 */ /* 0x0001e4000c10190a */
[----:B------:R-:W-:-:S05]  /*1990*/  LEA.HI.X R15, R10, UR13, R11, 0x2, P1 ;  /* 0x0000000d0a0f7c11 */ /* 0x000fca00088f140b */
[----:B------:R-:W-:Y:S05]  /*19a0*/  @P0 BRA `(.L_x_65) ;  /* 0x0000000000780947 */ /* 0x000fea0003800000 */
[----:B------:R-:W0:Y:S04]  /*19b0*/  LDG.E R0, desc[UR10][R18.64] ;  /* 0x0000000a12007981 */ /* 0x000e28000c1e1900 */
[----:B------:R1:W5:Y:S01]  /*19c0*/  LDG.E R10, desc[UR10][R14.64+0x100] ;  /* 0x0001000a0e0a7981 */ /* 0x000362000c1e1900 */
[----:B0-----:R-:W-:Y:S01]  /*19d0*/  VIADD R2, R0, 0xf3000000 ;  /* 0xf300000000027836 */ /* 0x001fe20000000000 */
[----:B------:R1:W0:Y:S04]  /*19e0*/  MUFU.RSQ R3, R0 ;  /* 0x0000000000037308 */ /* 0x0002280000001400 */
[----:B------:R-:W-:-:S13]  /*19f0*/  ISETP.GT.U32.AND P0, PT, R2, 0x727fffff, PT ;  /* 0x727fffff0200780c */ /* 0x000fda0003f04070 */
[----:B01----:R-:W-:Y:S05]  /*1a00*/  @!P0 BRA `(.L_x_66) ;  /* 0x0000000000148947 */ /* 0x003fea0003800000 */
[----:B------:R-:W-:Y:S01]  /*1a10*/  BSSY.RECONVERGENT B0, `(.L_x_67) ;  /* 0x0000003000007945 */ /* 0x000fe20003800200 */
[----:B------:R-:W-:-:S07]  /*1a20*/  MOV R2, 0x1a40 ;  /* 0x00001a4000027802 */ /* 0x000fce0000000f00 */
[----:B-----5:R-:W-:Y:S05]  /*1a30*/  CALL.REL.NOINC `($__internal_0_$__cuda_sm20_sqrt_rn_f32_slowpath) ;  /* 0x0000001400387944 */ /* 0x020fea0003c00000 */
[----:B------:R-:W-:Y:S05]  /*1a40*/  BSYNC.RECONVERGENT B0 ;  /* 0x0000000000007941 */ /* 0x000fea0003800200 */
.L_x_67:
[----:B------:R-:W-:Y:S05]  /*1a50*/  BRA `(.L_x_68) ;  /* 0x0000000000107947 */ /* 0x000fea0003800000 */
.L_x_66:
[----:B------:R-:W-:Y:S01]  /*1a60*/  FMUL.FTZ R9, R0, R3 ;  /* 0x0000000300097220 */ /* 0x000fe20000410000 */
[----:B------:R-:W-:-:S03]  /*1a70*/  FMUL.FTZ R3, R3, 0.5 ;  /* 0x3f00000003037820 */ /* 0x000fc60000410000 */
[----:B------:R-:W-:-:S04]  /*1a80*/  FFMA R0, -R9, R9, R0 ;  /* 0x0000000909007223 */ /* 0x000fc80000000100 */
[----:B------:R-:W-:-:S07]  /*1a90*/  FFMA R9, R0, R3, R9 ;  /* 0x0000000300097223 */ /* 0x000fce0000000009 */
.L_x_68:
        /* <DEDUP_REMOVED lines=13> */
[----:B------:R-:W-:-:S07]  /*1b70*/  MOV R13, R0 ;  /* 0x00000000000d7202 */ /* 0x000fce0000000f00 */
.L_x_69:
[----:B------:R-:W-:Y:S05]  /*1b80*/  BSYNC.RECONVERGENT B3 ;  /* 0x0000000000037941 */ /* 0x000fea0003800200 */
.L_x_65:
[----:B------:R-:W-:Y:S05]  /*1b90*/  BSYNC.RECONVERGENT B2 ;  /* 0x0000000000027941 */ /* 0x000fea0003800200 */
.L_x_64:
[----:B------:R-:W1:Y:S01]  /*1ba0*/  LDCU.64 UR12, c[0x0][0x390] ;  /* 0x00007200ff0c77ac */ /* 0x000e620008000a00 */
[----:B------:R-:W-:Y:S01]  /*1bb0*/  IADD3 R0, P0, P1, R5, UR4, R6 ;  /* 0x0000000405007c10 */ /* 0x000fe2000f91e006 */
[----:B------:R-:W-:Y:S01]  /*1bc0*/  BSSY.RECONVERGENT B2, `(.L_x_70) ;  /* 0x000002a000027945 */ /* 0x000fe20003800200 */
[----:B------:R-:W2:Y:S02]  /*1bd0*/  LDCU UR5, c[0x0][0x3a0] ;  /* 0x00007400ff0577ac */ /* 0x000ea40008000800 */
[----:B0-----:R-:W-:Y:S01]  /*1be0*/  IADD3.X R3, PT, PT, RZ, RZ, RZ, P0, P1 ;  /* 0x000000ffff037210 */ /* 0x001fe200007e24ff */
[----:B------:R-:W0:Y:S01]  /*1bf0*/  LDCU UR9, c[0x0][0x3a8] ;  /* 0x00007500ff0977ac */ /* 0x000e220008000800 */
[----:B-1----:R-:W-:-:S04]  /*1c00*/  LEA R10, P0, R0, UR12, 0x2 ;  /* 0x0000000c000a7c11 */ /* 0x002fc8000f8010ff */
[----:B------:R-:W-:Y:S01]  /*1c10*/  LEA.HI.X R11, R0, UR13, R3, 0x2, P0 ;  /* 0x0000000d000b7c11 */ /* 0x000fe200080f1403 */
[----:B------:R-:W-:Y:S02]  /*1c20*/  VIADD R0, R12, 0x80 ;  /* 0x000000800c007836 */ /* 0x000fe40000000000 */
[----:B------:R-:W-:Y:S02]  /*1c30*/  HFMA2 R3, -RZ, RZ, 0, 0 ;  /* 0x00000000ff037431 */ /* 0x000fe400000001ff */
[----:B------:R1:W-:Y:S01]  /*1c40*/  STG.E desc[UR10][R10.64+0x100], R13 ;  /* 0x0001000d0a007986 */ /* 0x0003e2000c10190a */
[----:B--2---:R-:W-:-:S04]  /*1c50*/  ISETP.GE.AND P0, PT, R0, UR5, PT ;  /* 0x0000000500007c0c */ /* 0x004fc8000bf06270 */
[----:B0-----:R-:W-:-:S13]  /*1c60*/  ISETP.GE.OR P0, PT, R7, UR9, P0 ;  /* 0x0000000907007c0c */ /* 0x001fda0008706670 */
[----:B-1----:R-:W-:Y:S05]  /*1c70*/  @P0 BRA `(.L_x_71) ;  /* 0x0000000000780947 */ /* 0x002fea0003800000 */
        /* <DEDUP_REMOVED lines=10> */
.L_x_73:
[----:B------:R-:W-:Y:S01]  /*1d20*/  MOV R0, R9 ;  /* 0x0000000900007202 */ /* 0x000fe20000000f00 */
[----:B------:R-:W-:Y:S06]  /*1d30*/  BRA `(.L_x_74) ;  /* 0x0000000000107947 */ /* 0x000fec0003800000 */
.L_x_72:
[----:B------:R-:W-:Y:S01]  /*1d40*/  FMUL.FTZ R9, R0, R3 ;  /* 0x0000000300097220 */ /* 0x000fe20000410000 */
[----:B------:R-:W-:-:S03]  /*1d50*/  FMUL.FTZ R3, R3, 0.5 ;  /* 0x3f00000003037820 */ /* 0x000fc60000410000 */
[----:B------:R-:W-:-:S04]  /*1d60*/  FFMA R0, -R9, R9, R0 ;  /* 0x0000000909007223 */ /* 0x000fc80000000100 */
[----:B------:R-:W-:-:S07]  /*1d70*/  FFMA R0, R0, R3, R9 ;  /* 0x0000000300007223 */ /* 0x000fce0000000009 */
.L_x_74:
        /* <DEDUP_REMOVED lines=13> */
.L_x_75:
[----:B------:R-:W-:Y:S05]  /*1e50*/  BSYNC.RECONVERGENT B3 ;  /* 0x0000000000037941 */ /* 0x000fea0003800200 */
.L_x_71:
[----:B------:R-:W-:Y:S05]  /*1e60*/  BSYNC.RECONVERGENT B2 ;  /* 0x0000000000027941 */ /* 0x000fea0003800200 */
.L_x_70:
[----:B------:R-:W0:Y:S01]  /*1e70*/  LDCU UR5, c[0x0][0x3a0] ;  /* 0x00007400ff0577ac */ /* 0x000e220008000800 */
[----:B------:R-:W-:Y:S01]  /*1e80*/  VIADD R12, R12, 0xc0 ;  /* 0x000000c00c0c7836 */ /* 0x000fe20000000000 */
[----:B------:R1:W-:Y:S01]  /*1e90*/  STG.E desc[UR10][R10.64+0x200], R3 ;  /* 0x000200030a007986 */ /* 0x0003e2000c10190a */
[----:B------:R-:W-:Y:S01]  /*1ea0*/  BSSY.RECONVERGENT B2, `(.L_x_76) ;  /* 0x0000024000027945 */ /* 0x000fe20003800200 */
[----:B------:R-:W2:Y:S01]  /*1eb0*/  LDCU UR9, c[0x0][0x3a8] ;  /* 0x00007500ff0977ac */ /* 0x000ea20008000800 */
[----:B------:R-:W-:Y:S01]  /*1ec0*/  HFMA2 R9, -RZ, RZ, 0, 0 ;  /* 0x00000000ff097431 */ /* 0x000fe200000001ff */
[----:B0-----:R-:W-:-:S04]  /*1ed0*/  ISETP.GE.AND P0, PT, R12, UR5, PT ;  /* 0x000000050c007c0c */ /* 0x001fc8000bf06270 */
[----:B--2---:R-:W-:-:S13]  /*1ee0*/  ISETP.GE.OR P0, PT, R7, UR9, P0 ;  /* 0x0000000907007c0c */ /* 0x004fda0008706670 */
        /* <DEDUP_REMOVED lines=11> */
.L_x_79:
[----:B------:R-:W-:Y:S05]  /*1fa0*/  BRA `(.L_x_80) ;  /* 0x0000000000107947 */ /* 0x000fea0003800000 */
.L_x_78:
[----:B------:R-:W-:Y:S01]  /*1fb0*/  FMUL.FTZ R9, R0, R3 ;  /* 0x0000000300097220 */ /* 0x000fe20000410000 */
[----:B------:R-:W-:-:S03]  /*1fc0*/  FMUL.FTZ R3, R3, 0.5 ;  /* 0x3f00000003037820 */ /* 0x000fc60000410000 */
[----:B------:R-:W-:-:S04]  /*1fd0*/  FFMA R0, -R9, R9, R0 ;  /* 0x0000000909007223 */ /* 0x000fc80000000100 */
[----:B------:R-:W-:-:S07]  /*1fe0*/  FFMA R9, R0, R3, R9 ;  /* 0x0000000300097223 */ /* 0x000fce0000000009 */
.L_x_80:
        /* <DEDUP_REMOVED lines=13> */
.L_x_82:
[----:B------:R-:W-:Y:S05]  /*20c0*/  BSYNC.RECONVERGENT B3 ;  /* 0x0000000000037941 */ /* 0x000fea0003800200 */
.L_x_81:
[----:B------:R-:W-:-:S07]  /*20d0*/  MOV R9, R0 ;  /* 0x0000000000097202 */ /* 0x000fce0000000f00 */
.L_x_77:
[----:B------:R-:W-:Y:S05]  /*20e0*/  BSYNC.RECONVERGENT B2 ;  /* 0x0000000000027941 */ /* 0x000fea0003800200 */
.L_x_76:
[----:B------:R0:W-:Y:S01]  /*20f0*/  STG.E desc[UR10][R10.64+0x300], R9 ;  /* 0x000300090a007986 */ /* 0x0001e2000c10190a */
[----:B------:R-:W-:-:S12]  /*2100*/  UIADD3 UR4, UPT, UPT, UR4, 0x100, URZ ;  /* 0x0000010004047890 */ /* 0x000fd8000fffe0ff */
.L_x_56:
[----:B------:R-:W-:-:S09]  /*2110*/  ULOP3.LUT UP0, UR5, UR7, 0x3, URZ, 0xc0, !UPT ;  /* 0x0000000307057892 */ /* 0x000fd2000f80c0ff */
[----:B------:R-:W-:Y:S05]  /*2120*/  BRA.U !UP0, `(.L_x_3) ;  /* 0x0000000908547547 */ /* 0x000fea000b800000 */
[----:B------:R-:W-:-:S09]  /*2130*/  UISETP.NE.AND UP0, UPT, UR5, 0x1, UPT ;  /* 0x000000010500788c */ /* 0x000fd2000bf05270 */
[----:B------:R-:W-:Y:S05]  /*2140*/  BRA.U !UP0, `(.L_x_83) ;  /* 0x00000005088c7547 */ /* 0x000fea000b800000 */
[----:B------:R-:W1:Y:S01]  /*2150*/  LDCU UR5, c[0x0][0x3a0] ;  /* 0x00007400ff0577ac */ /* 0x000e620008000800 */
[----:B0-----:R-:W-:Y:S01]  /*2160*/  VIADD R10, R6, UR4 ;  /* 0x00000004060a7c36 */ /* 0x001fe20008000000 */
[----:B------:R-:W-:Y:S01]  /*2170*/  BSSY.RECONVERGENT B2, `(.L_x_84) ;  /* 0x0000027000027945 */ /* 0x000fe20003800200 */
[----:B------:R-:W-:Y:S01]  /*2180*/  HFMA2 R9, -RZ, RZ, 0, 0 ;  /* 0x00000000ff097431 */ /* 0x000fe200000001ff */
[----:B------:R-:W0:Y:S02]  /*2190*/  LDCU UR9, c[0x0][0x3a8] ;  /* 0x00007500ff0977ac */ /* 0x000e240008000800 */
[----:B-1----:R-:W-:-:S04]  /*21a0*/  ISETP.GE.AND P0, PT, R10, UR5, PT ;  /* 0x000000050a007c0c */ /* 0x002fc8000bf06270 */
[----:B0-----:R-:W-:-:S13]  /*21b0*/  ISETP.GE.OR P0, PT, R7, UR9, P0 ;  /* 0x0000000907007c0c */ /* 0x001fda0008706670 */
[----:B------:R-:W-:Y:S05]  /*21c0*/  @P0 BRA `(.L_x_85) ;  /* 0x0000000000840947 */ /* 0x000fea0003800000 */
[----:B------:R-:W0:Y:S01]  /*21d0*/  LDC.64 R2, c[0x0][0x380] ;  /* 0x0000e000ff027b82 */ /* 0x000e220000000a00 */
[----:B------:R-:W2:Y:S01]  /*21e0*/  LDG.E R0, desc[UR10][R18.64] ;  /* 0x0000000a12007981 */ /* 0x000ea2000c1e1900 */
[----:B------:R-:W-:-:S04]  /*21f0*/  IMAD.IADD R9, R4, 0x1, R10 ;  /* 0x0000000104097824 */ /* 0x000fc800078e020a */
[----:B0-----:R-:W-:-:S05]  /*2200*/  IMAD.WIDE R2, R9, 0x4, R2 ;  /* 0x0000000409027825 */ /* 0x001fca00078e0202 */
        /* <DEDUP_REMOVED lines=9> */
.L_x_87:
[----:B------:R-:W-:Y:S01]  /*22a0*/  IMAD.MOV.U32 R0, RZ, RZ, R9 ;  /* 0x000000ffff007224 */ /* 0x000fe200078e0009 */
[----:B------:R-:W-:Y:S06]  /*22b0*/  BRA `(.L_x_88) ;  /* 0x0000000000107947 */ /* 0x000fec0003800000 */
.L_x_86:
[----:B-1----:R-:W-:Y:S01]  /*22c0*/  FMUL.FTZ R3, R0, R9 ;  /* 0x0000000900037220 */ /* 0x002fe20000410000 */
[----:B------:R-:W-:-:S03]  /*22d0*/  FMUL.FTZ R9, R9, 0.5 ;  /* 0x3f00000009097820 */ /* 0x000fc60000410000 */
[----:B------:R-:W-:-:S04]  /*22e0*/  FFMA R0, -R3, R3, R0 ;  /* 0x0000000303007223 */ /* 0x000fc80000000100 */
[----:B------:R-:W-:-:S07]  /*22f0*/  FFMA R0, R0, R9, R3 ;  /* 0x0000000900007223 */ /* 0x000fce0000000003 */
.L_x_88:
        /* <DEDUP_REMOVED lines=13> */
.L_x_89:
[----:B------:R-:W-:Y:S05]  /*23d0*/  BSYNC.RECONVERGENT B3 ;  /* 0x0000000000037941 */ /* 0x000fea0003800200 */
.L_x_85:
[----:B------:R-:W-:Y:S05]  /*23e0*/  BSYNC.RECONVERGENT B2 ;  /* 0x0000000000027941 */ /* 0x000fea0003800200 */
.L_x_84:
[----:B------:R-:W0:Y:S01]  /*23f0*/  LDC.64 R2, c[0x0][0x390] ;  /* 0x0000e400ff027b82 */ /* 0x000e220000000a00 */
[----:B------:R-:W1:Y:S01]  /*2400*/  LDCU UR5, c[0x0][0x3a0] ;  /* 0x00007400ff0577ac */ /* 0x000e620008000800 */
[----:B------:R-:W-:Y:S01]  /*2410*/  IADD3 R11, PT, PT, R5, R10, RZ ;  /* 0x0000000a050b7210 */ /* 0x000fe20007ffe0ff */
[----:B------:R-:W-:Y:S01]  /*2420*/  VIADD R10, R10, 0x40 ;  /* 0x000000400a0a7836 */ /* 0x000fe20000000000 */
[----:B------:R-:W-:Y:S01]  /*2430*/  BSSY.RECONVERGENT B2, `(.L_x_90) ;  /* 0x000002d000027945 */ /* 0x000fe20003800200 */
[----:B------:R-:W2:Y:S03]  /*2440*/  LDCU UR9, c[0x0][0x3a8] ;  /* 0x00007500ff0977ac */ /* 0x000ea60008000800 */
[----:B-1----:R-:W-:-:S04]  /*2450*/  ISETP.GE.AND P0, PT, R10, UR5, PT ;  /* 0x000000050a007c0c */ /* 0x002fc8000bf06270 */
[----:B--2---:R-:W-:Y:S01]  /*2460*/  ISETP.GE.OR P0, PT, R7, UR9, P0 ;  /* 0x0000000907007c0c */ /* 0x004fe20008706670 */
[----:B0-----:R-:W-:-:S04]  /*2470*/  IMAD.WIDE.U32 R2, R11, 0x4, R2 ;  /* 0x000000040b027825 */ /* 0x001fc800078e0002 */
[----:B------:R-:W-:Y:S01]  /*2480*/  HFMA2 R11, -RZ, RZ, 0, 0 ;  /* 0x00000000ff0b7431 */ /* 0x000fe200000001ff */
[----:B------:R0:W-:Y:S07]  /*2490*/  STG.E desc[UR10][R2.64], R9 ;  /* 0x0000000902007986 */ /* 0x0001ee000c10190a */
[----:B------:R-:W-:Y:S05]  /*24a0*/  @P0 BRA `(.L_x_91) ;  /* 0x0000000000940947 */ /* 0x000fea0003800000 */
[----:B------:R-:W1:Y:S01]  /*24b0*/  LDCU.64 UR12, c[0x0][0x380] ;  /* 0x00007000ff0c77ac */ /* 0x000e620008000a00 */
[----:B------:R-:W2:Y:S01]  /*24c0*/  LDG.E R0, desc[UR10][R18.64] ;  /* 0x0000000a12007981 */ /* 0x000ea2000c1e1900 */
[----:B0-----:R-:W-:Y:S01]  /*24d0*/  SHF.R.S32.HI R2, RZ, 0x1f, R4 ;  /* 0x0000001fff027819 */ /* 0x001fe20000011404 */
[----:B------:R-:W-:Y:S02]  /*24e0*/  USHF.R.S32.HI UR5, URZ, 0x1f, UR4 ;  /* 0x0000001fff057899 */ /* 0x000fe40008011404 */
[----:B------:R-:W-:-:S04]  /*24f0*/  IADD3 R3, P0, P1, R4, UR4, R6 ;  /* 0x0000000404037c10 */ /* 0x000fc8000f91e006 */
[----:B------:R-:W-:Y:S02]  /*2500*/  IADD3.X R2, PT, PT, R2, UR5, RZ, P0, P1 ;  /* 0x0000000502027c10 */ /* 0x000fe400087e24ff */
[----:B-1----:R-:W-:-:S04]  /*2510*/  LEA R10, P0, R3, UR12, 0x2 ;  /* 0x0000000c030a7c11 */ /* 0x002fc8000f8010ff */
[----:B------:R-:W-:-:S05]  /*2520*/  LEA.HI.X R11, R3, UR13, R2, 0x2, P0 ;  /* 0x0000000d030b7c11 */ /* 0x000fca00080f1402 */
        /* <DEDUP_REMOVED lines=9> */
.L_x_93:
[----:B------:R-:W-:Y:S05]  /*25c0*/  BRA `(.L_x_94) ;  /* 0x0000000000107947 */ /* 0x000fea0003800000 */
.L_x_92:
[----:B------:R-:W-:Y:S01]  /*25d0*/  FMUL.FTZ R9, R0, R3 ;  /* 0x0000000300097220 */ /* 0x000fe20000410000 */
[----:B------:R-:W-:-:S03]  /*25e0*/  FMUL.FTZ R3, R3, 0.5 ;  /* 0x3f00000003037820 */ /* 0x000fc60000410000 */
[----:B------:R-:W-:-:S04]  /*25f0*/  FFMA R0, -R9, R9, R0 ;  /* 0x0000000909007223 */ /* 0x000fc80000000100 */
[----:B------:R-:W-:-:S07]  /*2600*/  FFMA R9, R0, R3, R9 ;  /* 0x0000000300097223 */ /* 0x000fce0000000009 */
.L_x_94:
        /* <DEDUP_REMOVED lines=14> */
.L_x_95:
[----:B------:R-:W-:Y:S05]  /*26f0*/  BSYNC.RECONVERGENT B3 ;  /* 0x0000000000037941 */ /* 0x000fea0003800200 */
.L_x_91:
[----:B------:R-:W-:Y:S05]  /*2700*/  BSYNC.RECONVERGENT B2 ;  /* 0x0000000000027941 */ /* 0x000fea0003800200 */
.L_x_90:
[----:B------:R-:W1:Y:S01]  /*2710*/  LDCU.64 UR12, c[0x0][0x390] ;  /* 0x00007200ff0c77ac */ /* 0x000e620008000a00 */
[----:B------:R-:W-:Y:S01]  /*2720*/  IADD3 R0, P0, P1, R5, UR4, R6 ;  /* 0x0000000405007c10 */ /* 0x000fe2000f91e006 */
[----:B------:R-:W-:-:S03]  /*2730*/  UIADD3 UR4, UPT, UPT, UR4, 0x80, URZ ;  /* 0x0000008004047890 */ /* 0x000fc6000fffe0ff */
[----:B0-----:R-:W-:Y:S02]  /*2740*/  IADD3.X R3, PT, PT, RZ, RZ, RZ, P0, P1 ;  /* 0x000000ffff037210 */ /* 0x001fe400007e24ff */
[----:B-1----:R-:W-:-:S04]  /*2750*/  LEA R2, P0, R0, UR12, 0x2 ;  /* 0x0000000c00027c11 */ /* 0x002fc8000f8010ff */
[----:B------:R-:W-:-:S05]  /*2760*/  LEA.HI.X R3, R0, UR13, R3, 0x2, P0 ;  /* 0x0000000d00037c11 */ /* 0x000fca00080f1403 */
[----:B------:R1:W-:Y:S04]  /*2770*/  STG.E desc[UR10][R2.64+0x100], R11 ;  /* 0x0001000b02007986 */ /* 0x0003e8000c10190a */
.L_x_83:
[----:B------:R-:W-:-:S09]  /*2780*/  ULOP3.LUT UP0, URZ, UR6, 0x40, URZ, 0xc0, !UPT ;  /* 0x0000004006ff7892 */ /* 0x000fd2000f80c0ff */
[----:B------:R-:W-:Y:S05]  /*2790*/  BRA.U UP0, `(.L_x_3) ;  /* 0x0000000100b87547 */ /* 0x000fea000b800000 */
[----:B------:R-:W2:Y:S01]  /*27a0*/  LDCU UR5, c[0x0][0x3a0] ;  /* 0x00007400ff0577ac */ /* 0x000ea20008000800 */
[----:B------:R-:W-:Y:S01]  /*27b0*/  VIADD R6, R6, UR4 ;  /* 0x0000000406067c36 */ /* 0x000fe20008000000 */
[----:B------:R-:W-:Y:S01]  /*27c0*/  BSSY.RECONVERGENT B2, `(.L_x_96) ;  /* 0x0000027000027945 */ /* 0x000fe20003800200 */
[----:B0-----:R-:W-:Y:S01]  /*27d0*/  HFMA2 R9, -RZ, RZ, 0, 0 ;  /* 0x00000000ff097431 */ /* 0x001fe200000001ff */
[----:B------:R-:W0:Y:S02]  /*27e0*/  LDCU UR9, c[0x0][0x3a8] ;  /* 0x00007500ff0977ac */ /* 0x000e240008000800 */
[----:B--2---:R-:W-:-:S04]  /*27f0*/  ISETP.GE.AND P0, PT, R6, UR5, PT ;  /* 0x0000000506007c0c */ /* 0x004fc8000bf06270 */
[----:B0-----:R-:W-:-:S13]  /*2800*/  ISETP.GE.OR P0, PT, R7, UR9, P0 ;  /* 0x0000000907007c0c */ /* 0x001fda0008706670 */
[----:B------:R-:W-:Y:S05]  /*2810*/  @P0 BRA `(.L_x_97) ;  /* 0x0000000000840947 */ /* 0x000fea0003800000 */
[----:B-1----:R-:W0:Y:S01]  /*2820*/  LDC.64 R2, c[0x0][0x380] ;  /* 0x0000e000ff027b82 */ /* 0x002e220000000a00 */
        /* <DEDUP_REMOVED lines=12> */
.L_x_99:
[----:B------:R-:W-:Y:S05]  /*28f0*/  BRA `(.L_x_100) ;  /* 0x0000000000107947 */ /* 0x000fea0003800000 */
.L_x_98:
[----:B-1----:R-:W-:Y:S01]  /*2900*/  FMUL.FTZ R3, R0, R9 ;  /* 0x0000000900037220 */ /* 0x002fe20000410000 */
[----:B------:R-:W-:-:S03]  /*2910*/  FMUL.FTZ R9, R9, 0.5 ;  /* 0x3f00000009097820 */ /* 0x000fc60000410000 */
[----:B------:R-:W-:-:S04]  /*2920*/  FFMA R0, -R3, R3, R0 ;  /* 0x0000000303007223 */ /* 0x000fc80000000100 */
[----:B------:R-:W-:-:S07]  /*2930*/  FFMA R9, R0, R9, R3 ;  /* 0x0000000900097223 */ /* 0x000fce0000000003 */
.L_x_100:
        /* <DEDUP_REMOVED lines=13> */
.L_x_102:
[----:B------:R-:W-:Y:S05]  /*2a10*/  BSYNC.RECONVERGENT B3 ;  /* 0x0000000000037941 */ /* 0x000fea0003800200 */
.L_x_101:
[----:B------:R-:W-:-:S07]  /*2a20*/  IMAD.MOV.U32 R9, RZ, RZ, R0 ;  /* 0x000000ffff097224 */ /* 0x000fce00078e0000 */
.L_x_97:
[----:B------:R-:W-:Y:S05]  /*2a30*/  BSYNC.RECONVERGENT B2 ;  /* 0x0000000000027941 */ /* 0x000fea0003800200 */
.L_x_96:
[----:B-1----:R-:W0:Y:S01]  /*2a40*/  LDC.64 R2, c[0x0][0x390] ;  /* 0x0000e400ff027b82 */ /* 0x002e220000000a00 */
[----:B------:R-:W-:-:S05]  /*2a50*/  IADD3 R5, PT, PT, R5, R6, RZ ;  /* 0x0000000605057210 */ /* 0x000fca0007ffe0ff */
[----:B0-----:R-:W-:-:S05]  /*2a60*/  IMAD.WIDE.U32 R2, R5, 0x4, R2 ;  /* 0x0000000405027825 */ /* 0x001fca00078e0002 */
[----:B------:R2:W-:Y:S02]  /*2a70*/  STG.E desc[UR10][R2.64], R9 ;  /* 0x0000000902007986 */ /* 0x0005e4000c10190a */
.L_x_3:
[----:B-12---:R-:W1:Y:S02]  /*2a80*/  LDC R2, c[0x0][0x3a8] ;  /* 0x0000ea00ff027b82 */ /* 0x006e640000000800 */
[----:B-1----:R-:W-:-:S13]  /*2a90*/  ISETP.GE.AND P0, PT, R2, 0x1, PT ;  /* 0x000000010200780c */ /* 0x002fda0003f06270 */
[----:B------:R-:W-:Y:S05]  /*2aa0*/  @!P0 EXIT ;  /* 0x000000000000894d */ /* 0x000fea0003800000 */
[C---:B------:R-:W-:Y:S01]  /*2ab0*/  ISETP.GE.U32.AND P0, PT, R2.reuse, 0x8, PT ;  /* 0x000000080200780c */ /* 0x040fe20003f06070 */
[----:B------:R-:W-:Y:S01]  /*2ac0*/  IMAD R0, R7, R2, RZ ;  /* 0x0000000207007224 */ /* 0x000fe200078e02ff */
[----:B------:R-:W-:Y:S01]  /*2ad0*/  LOP3.LUT R6, R2, 0x7, RZ, 0xc0, !PT ;  /* 0x0000000702067812 */ /* 0x000fe200078ec0ff */
[----:B------:R-:W-:-:S10]  /*2ae0*/  IMAD.MOV.U32 R3, RZ, RZ, RZ ;  /* 0x000000ffff037224 */ /* 0x000fd400078e00ff */
[----:B------:R-:W-:Y:S05]  /*2af0*/  @!P0 BRA `(.L_x_103) ;  /* 0x00000000004c8947 */ /* 0x000fea0003800000 */
[----:B------:R-:W1:Y:S01]  /*2b00*/  LDC.64 R4, c[0x0][0x398] ;  /* 0x0000e600ff047b82 */ /* 0x000e620000000a00 */
[----:B------:R-:W-:Y:S02]  /*2b10*/  LOP3.LUT R3, R2, 0x7ffffff8, RZ, 0xc0, !PT ;  /* 0x7ffffff802037812 */ /* 0x000fe400078ec0ff */
[----:B------:R-:W-:Y:S02]  /*2b20*/  ISETP.GE.AND P1, PT, R7, R2, PT ;  /* 0x000000020700720c */ /* 0x000fe40003f26270 */
[----:B0-----:R-:W-:Y:S01]  /*2b30*/  MOV R9, R0 ;  /* 0x0000000000097202 */ /* 0x001fe20000000f00 */
[----:B------:R-:W-:-:S10]  /*2b40*/  IMAD.MOV R2, RZ, RZ, -R3 ;  /* 0x000000ffff027224 */ /* 0x000fd400078e0a03 */
.L_x_105:
[----:B------:R-:W-:-:S04]  /*2b50*/  IADD3 R2, PT, PT, R2, 0x8, RZ ;  /* 0x0000000802027810 */ /* 0x000fc80007ffe0ff */
[----:B------:R-:W-:Y:S01]  /*2b60*/  ISETP.NE.AND P0, PT, R2, RZ, PT ;  /* 0x000000ff0200720c */ /* 0x000fe20003f05270 */
[----:B0-----:R-:W-:-:S12]  /*2b70*/  @P1 BRA `(.L_x_104) ;  /* 0x0000000000241947 */ /* 0x001fd80003800000 */
[----:B-1----:R-:W-:-:S05]  /*2b80*/  IMAD.WIDE.U32 R10, R9, 0x4, R4 ;  /* 0x00000004090a7825 */ /* 0x002fca00078e0004 */
[----:B------:R0:W-:Y:S04]  /*2b90*/  STG.E desc[UR10][R10.64], RZ ;  /* 0x000000ff0a007986 */ /* 0x0001e8000c10190a */
[----:B------:R0:W-:Y:S04]  /*2ba0*/  STG.E desc[UR10][R10.64+0x4], RZ ;  /* 0x000004ff0a007986 */ /* 0x0001e8000c10190a */
[----:B------:R0:W-:Y:S04]  /*2bb0*/  STG.E desc[UR10][R10.64+0x8], RZ ;  /* 0x000008ff0a007986 */ /* 0x0001e8000c10190a */
[----:B------:R0:W-:Y:S04]  /*2bc0*/  STG.E desc[UR10][R10.64+0xc], RZ ;  /* 0x00000cff0a007986 */ /* 0x0001e8000c10190a */
[----:B------:R0:W-:Y:S04]  /*2bd0*/  STG.E desc[UR10][R10.64+0x10], RZ ;  /* 0x000010ff0a007986 */ /* 0x0001e8000c10190a */
[----:B------:R0:W-:Y:S04]  /*2be0*/  STG.E desc[UR10][R10.64+0x14], RZ ;  /* 0x000014ff0a007986 */ /* 0x0001e8000c10190a */
[----:B------:R0:W-:Y:S04]  /*2bf0*/  STG.E desc[UR10][R10.64+0x18], RZ ;  /* 0x000018ff0a007986 */ /* 0x0001e8000c10190a */
[----:B------:R0:W-:Y:S02]  /*2c00*/  STG.E desc[UR10][R10.64+0x1c], RZ ;  /* 0x00001cff0a007986 */ /* 0x0001e4000c10190a */
.L_x_104:
[----:B------:R-:W-:Y:S01]  /*2c10*/  VIADD R9, R9, 0x8 ;  /* 0x0000000809097836 */ /* 0x000fe20000000000 */
[----:B------:R-:W-:Y:S06]  /*2c20*/  @P0 BRA `(.L_x_105) ;  /* 0xfffffffc00c80947 */ /* 0x000fec000383ffff */
.L_x_103:
[----:B------:R-:W-:-:S13]  /*2c30*/  ISETP.NE.AND P0, PT, R6, RZ, PT ;  /* 0x000000ff0600720c */ /* 0x000fda0003f05270 */
[----:B------:R-:W-:Y:S05]  /*2c40*/  @!P0 EXIT ;  /* 0x000000000000894d */ /* 0x000fea0003800000 */
[----:B------:R-:W2:Y:S01]  /*2c50*/  LDC R12, c[0x0][0x3a8] ;  /* 0x0000ea00ff0c7b82 */ /* 0x000ea20000000800 */
[----:B------:R-:W-:Y:S02]  /*2c60*/  ISETP.GE.U32.AND P0, PT, R6, 0x4, PT ;  /* 0x000000040600780c */ /* 0x000fe40003f06070 */
[----:B--2---:R-:W-:-:S11]  /*2c70*/  LOP3.LUT R13, R12, 0x3, RZ, 0xc0, !PT ;  /* 0x000000030c0d7812 */ /* 0x004fd600078ec0ff */
[----:B------:R-:W-:Y:S05]  /*2c80*/  @!P0 BRA `(.L_x_106) ;  /* 0x00000000003c8947 */ /* 0x000fea0003800000 */
[----:B------:R-:W-:-:S13]  /*2c90*/  ISETP.GE.AND P0, PT, R7, R12, PT ;  /* 0x0000000c0700720c */ /* 0x000fda0003f06270 */
[----:B------:R-:W-:Y:S05]  /*2ca0*/  @P0 BRA `(.L_x_107) ;  /* 0x0000000000300947 */ /* 0x000fea0003800000 */
[----:B0-----:R-:W0:Y:S01]  /*2cb0*/  LDC.64 R10, c[0x0][0x398] ;  /* 0x0000e600ff0a7b82 */ /* 0x001e220000000a00 */
[CC--:B------:R-:W-:Y:S02]  /*2cc0*/  IADD3 R2, P0, PT, R0.reuse, R3.reuse, RZ ;  /* 0x0000000300027210 */ /* 0x0c0fe40007f1e0ff */
[----:B------:R-:W-:-:S03]  /*2cd0*/  IADD3 R9, PT, PT, R0, R3, RZ ;  /* 0x0000000300097210 */ /* 0x000fc60007ffe0ff */
[----:B------:R-:W-:Y:S02]  /*2ce0*/  IMAD.X R6, RZ, RZ, RZ, P0 ;  /* 0x000000ffff067224 */ /* 0x000fe400000e06ff */
[----:B-1----:R-:W1:Y:S01]  /*2cf0*/  LDC.64 R4, c[0x0][0x398] ;  /* 0x0000e600ff047b82 */ /* 0x002e620000000a00 */
[----:B0-----:R-:W-:Y:S01]  /*2d00*/  LEA R8, P0, R2, R10, 0x2 ;  /* 0x0000000a02087211 */ /* 0x001fe200078010ff */
[----:B-1----:R-:W-:-:S03]  /*2d10*/  IMAD.WIDE.U32 R4, R9, 0x4, R4 ;  /* 0x0000000409047825 */ /* 0x002fc600078e0004 */
[----:B------:R-:W-:Y:S02]  /*2d20*/  LEA.HI.X R9, R2, R11, R6, 0x2, P0 ;  /* 0x0000000b02097211 */ /* 0x000fe400000f1406 */
[----:B------:R2:W-:Y:S04]  /*2d30*/  STG.E desc[UR10][R4.64], RZ ;  /* 0x000000ff04007986 */ /* 0x0005e8000c10190a */
[----:B------:R2:W-:Y:S04]  /*2d40*/  STG.E desc[UR10][R8.64+0x4], RZ ;  /* 0x000004ff08007986 */ /* 0x0005e8000c10190a */
[----:B------:R2:W-:Y:S04]  /*2d50*/  STG.E desc[UR10][R8.64+0x8], RZ ;  /* 0x000008ff08007986 */ /* 0x0005e8000c10190a */
[----:B------:R2:W-:Y:S02]  /*2d60*/  STG.E desc[UR10][R8.64+0xc], RZ ;  /* 0x00000cff08007986 */ /* 0x0005e4000c10190a */
.L_x_107:
[----:B------:R-:W-:-:S07]  /*2d70*/  IADD3 R3, PT, PT, R3, 0x4, RZ ;  /* 0x0000000403037810 */ /* 0x000fce0007ffe0ff */
.L_x_106:
[----:B------:R-:W-:-:S13]  /*2d80*/  ISETP.NE.AND P0, PT, R13, RZ, PT ;  /* 0x000000ff0d00720c */ /* 0x000fda0003f05270 */
[----:B------:R-:W-:Y:S05]  /*2d90*/  @!P0 EXIT ;  /* 0x000000000000894d */ /* 0x000fea0003800000 */
[----:B------:R-:W-:-:S13]  /*2da0*/  ISETP.NE.AND P0, PT, R13, 0x1, PT ;  /* 0x000000010d00780c */ /* 0x000fda0003f05270 */
[----:B------:R-:W-:Y:S05]  /*2db0*/  @!P0 BRA `(.L_x_108) ;  /* 0x0000000000348947 */ /* 0x000fea0003800000 */
[----:B------:R-:W-:-:S13]  /*2dc0*/  ISETP.GE.AND P0, PT, R7, R12, PT ;  /* 0x0000000c0700720c */ /* 0x000fda0003f06270 */
[----:B------:R-:W-:Y:S05]  /*2dd0*/  @P0 BRA `(.L_x_109) ;  /* 0x0000000000280947 */ /* 0x000fea0003800000 */
[----:B0-----:R-:W0:Y:S01]  /*2de0*/  LDC.64 R10, c[0x0][0x398] ;  /* 0x0000e600ff0a7b82 */ /* 0x001e220000000a00 */
[C---:B------:R-:W-:Y:S01]  /*2df0*/  IADD3 R2, P0, PT, R0.reuse, R3, RZ ;  /* 0x0000000300027210 */ /* 0x040fe20007f1e0ff */
[----:B--2---:R-:W-:-:S03]  /*2e00*/  IMAD.IADD R9, R0, 0x1, R3 ;  /* 0x0000000100097824 */ /* 0x004fc600078e0203 */
[----:B------:R-:W-:-:S03]  /*2e10*/  IADD3.X R6, PT, PT, RZ, RZ, RZ, P0, !PT ;  /* 0x000000ffff067210 */ /* 0x000fc600007fe4ff */
[----:B-1----:R-:W1:Y:S01]  /*2e20*/  LDC.64 R4, c[0x0][0x398] ;  /* 0x0000e600ff047b82 */ /* 0x002e620000000a00 */
[----:B0-----:R-:W-:Y:S01]  /*2e30*/  LEA R8, P0, R2, R10, 0x2 ;  /* 0x0000000a02087211 */ /* 0x001fe200078010ff */
[----:B-1----:R-:W-:-:S03]  /*2e40*/  IMAD.WIDE.U32 R4, R9, 0x4, R4 ;  /* 0x0000000409047825 */ /* 0x002fc600078e0004 */
[----:B------:R-:W-:Y:S02]  /*2e50*/  LEA.HI.X R9, R2, R11, R6, 0x2, P0 ;  /* 0x0000000b02097211 */ /* 0x000fe400000f1406 */
[----:B------:R3:W-:Y:S04]  /*2e60*/  STG.E desc[UR10][R4.64], RZ ;  /* 0x000000ff04007986 */ /* 0x0007e8000c10190a */
[----:B------:R3:W-:Y:S03]  /*2e70*/  STG.E desc[UR10][R8.64+0x4], RZ ;  /* 0x000004ff08007986 */ /* 0x0007e6000c10190a */
.L_x_109:
[----:B------:R-:W-:-:S07]  /*2e80*/  IADD3 R3, PT, PT, R3, 0x2, RZ ;  /* 0x0000000203037810 */ /* 0x000fce0007ffe0ff */
.L_x_108:
[----:B------:R-:W-:Y:S02]  /*2e90*/  ISETP.GE.AND P0, PT, R7, R12, PT ;  /* 0x0000000c0700720c */ /* 0x000fe40003f06270 */
[----:B------:R-:W-:-:S04]  /*2ea0*/  LOP3.LUT R2, R12, 0x1, RZ, 0xc0, !PT ;  /* 0x000000010c027812 */ /* 0x000fc800078ec0ff */
[----:B------:R-:W-:-:S13]  /*2eb0*/  ISETP.NE.U32.OR P0, PT, R2, 0x1, P0 ;  /* 0x000000010200780c */ /* 0x000fda0000705470 */
[----:B------:R-:W-:Y:S05]  /*2ec0*/  @P0 EXIT ;  /* 0x000000000000094d */ /* 0x000fea0003800000 */
[----:B-123--:R-:W1:Y:S01]  /*2ed0*/  LDC.64 R4, c[0x0][0x398] ;  /* 0x0000e600ff047b82 */ /* 0x00ee620000000a00 */
[----:B------:R-:W-:-:S04]  /*2ee0*/  IMAD.IADD R3, R0, 0x1, R3 ;  /* 0x0000000100037824 */ /* 0x000fc800078e0203 */
[----:B-1----:R-:W-:-:S05]  /*2ef0*/  IMAD.WIDE.U32 R2, R3, 0x4, R4 ;  /* 0x0000000403027825 */ /* 0x002fca00078e0004 */
[----:B------:R-:W-:Y:S01]  /*2f00*/  STG.E desc[UR10][R2.64], RZ ;  /* 0x000000ff02007986 */ /* 0x000fe2000c10190a */
[----:B------:R-:W-:Y:S05]  /*2f10*/  EXIT ;  /* 0x000000000000794d */ /* 0x000fea0003800000 */
        .weak           $__internal_0_$__cuda_sm20_sqrt_rn_f32_slowpath
        .type           $__internal_0_$__cuda_sm20_sqrt_rn_f32_slowpath,@function
        .size           $__internal_0_$__cuda_sm20_sqrt_rn_f32_slowpath,($__internal_1_$__cuda_sm3x_div_rn_noftz_f32_slowpath - $__internal_0_$__cuda_sm20_sqrt_rn_f32_slowpath)
$__internal_0_$__cuda_sm20_sqrt_rn_f32_slowpath:
[----:B------:R-:W-:-:S13]  /*2f20*/  LOP3.LUT P1, RZ, R0, 0x7fffffff, RZ, 0xc0, !PT ;  /* 0x7fffffff00ff7812 */ /* 0x000fda000782c0ff */
[----:B------:R-:W-:Y:S01]  /*2f30*/  @!P1 MOV R9, R0 ;  /* 0x0000000000099202 */ /* 0x000fe20000000f00 */
[----:B------:R-:W-:Y:S06]  /*2f40*/  @!P1 BRA `(.L_x_110) ;  /* 0x0000000000409947 */ /* 0x000fec0003800000 */
[----:B------:R-:W-:-:S13]  /*2f50*/  FSETP.GEU.FTZ.AND P1, PT, R0, RZ, PT ;  /* 0x000000ff0000720b */ /* 0x000fda0003f3e000 */
[----:B------:R-:W-:Y:S01]  /*2f60*/  @!P1 MOV R9, 0x7fffffff ;  /* 0x7fffffff00099802 */ /* 0x000fe20000000f00 */
[----:B------:R-:W-:Y:S06]  /*2f70*/  @!P1 BRA `(.L_x_110) ;  /* 0x0000000000349947 */ /* 0x000fec0003800000 */
[----:B------:R-:W-:-:S13]  /*2f80*/  FSETP.GTU.FTZ.AND P1, PT, |R0|, +INF , PT ;  /* 0x7f8000000000780b */ /* 0x000fda0003f3c200 */
[----:B------:R-:W-:Y:S01]  /*2f90*/  @P1 FADD.FTZ R9, R0, 1 ;  /* 0x3f80000000091421 */ /* 0x000fe20000010000 */
[----:B------:R-:W-:Y:S06]  /*2fa0*/  @P1 BRA `(.L_x_110) ;  /* 0x0000000000281947 */ /* 0x000fec0003800000 */
[----:B------:R-:W-:-:S13]  /*2fb0*/  FSETP.NEU.FTZ.AND P1, PT, |R0|, +INF , PT ;  /* 0x7f8000000000780b */ /* 0x000fda0003f3d200 */
[----:B------:R-:W-:-:S04]  /*2fc0*/  @P1 FFMA R22, R0, 1.84467440737095516160e+19, RZ ;  /* 0x5f80000000161823 */ /* 0x000fc800000000ff */
[----:B------:R-:W0:Y:S02]  /*2fd0*/  @P1 MUFU.RSQ R9, R22 ;  /* 0x0000001600091308 */ /* 0x000e240000001400 */
[----:B0-----:R-:W-:Y:S01]  /*2fe0*/  @P1 FMUL.FTZ R3, R22, R9 ;  /* 0x0000000916031220 */ /* 0x001fe20000410000 */
[----:B------:R-:W-:Y:S01]  /*2ff0*/  @P1 FMUL.FTZ R20, R9, 0.5 ;  /* 0x3f00000009141820 */ /* 0x000fe20000410000 */
[----:B------:R-:W-:Y:S02]  /*3000*/  @!P1 IMAD.MOV.U32 R9, RZ, RZ, R0 ;  /* 0x000000ffff099224 */ /* 0x000fe400078e0000 */
[----:B------:R-:W-:-:S04]  /*3010*/  @P1 FADD.FTZ R8, -R3, -RZ ;  /* 0x800000ff03081221 */ /* 0x000fc80000010100 */
[----:B------:R-:W-:-:S04]  /*3020*/  @P1 FFMA R8, R3, R8, R22 ;  /* 0x0000000803081223 */ /* 0x000fc80000000016 */
[----:B------:R-:W-:-:S04]  /*3030*/  @P1 FFMA R8, R8, R20, R3 ;  /* 0x0000001408081223 */ /* 0x000fc80000000003 */
[----:B------:R-:W-:-:S07]  /*3040*/  @P1 FMUL.FTZ R9, R8, 2.3283064365386962891e-10 ;  /* 0x2f80000008091820 */ /* 0x000fce0000410000 */
.L_x_110:
[----:B------:R-:W-:-:S04]  /*3050*/  HFMA2 R3, -RZ, RZ, 0, 0 ;  /* 0x00000000ff037431 */ /* 0x000fc800000001ff */
[----:B------:R-:W-:Y:S05]  /*3060*/  RET.REL.NODEC R2 `(_Z13paddingkernelPfS_S_S_iii) ;  /* 0xffffffcc02e47950 */ /* 0x000fea0003c3ffff */
        .weak           $__internal_1_$__cuda_sm3x_div_rn_noftz_f32_slowpath
        .type           $__internal_1_$__cuda_sm3x_div_rn_noftz_f32_slowpath,@function
        .size           $__internal_1_$__cuda_sm3x_div_rn_noftz_f32_slowpath,(.L_x_124 - $__internal_1_$__cuda_sm3x_div_rn_noftz_f32_slowpath)
$__internal_1_$__cuda_sm3x_div_rn_noftz_f32_slowpath:
[----:B------:R-:W-:Y:S01]  /*3070*/  SHF.R.U32.HI R2, RZ, 0x17, R0 ;  /* 0x00000017ff027819 */ /* 0x000fe20000011600 */
[----:B------:R-:W-:Y:S01]  /*3080*/  BSSY.RECONVERGENT B0, `(.L_x_111) ;  /* 0x0000062000007945 */ /* 0x000fe20003800200 */
[----:B------:R-:W-:Y:S02]  /*3090*/  SHF.R.U32.HI R20, RZ, 0x17, R3 ;  /* 0x00000017ff147819 */ /* 0x000fe40000011603 */
[----:B------:R-:W-:Y:S02]  /*30a0*/  LOP3.LUT R2, R2, 0xff, RZ, 0xc0, !PT ;  /* 0x000000ff02027812 */ /* 0x000fe400078ec0ff */
[----:B------:R-:W-:Y:S02]  /*30b0*/  LOP3.LUT R20, R20, 0xff, RZ, 0xc0, !PT ;  /* 0x000000ff14147812 */ /* 0x000fe400078ec0ff */
[----:B------:R-:W-:-:S03]  /*30c0*/  IADD3 R21, PT, PT, R2, -0x1, RZ ;  /* 0xffffffff02157810 */ /* 0x000fc60007ffe0ff */
[----:B------:R-:W-:Y:S01]  /*30d0*/  VIADD R22, R20, 0xffffffff ;  /* 0xffffffff14167836 */ /* 0x000fe20000000000 */
[----:B------:R-:W-:-:S04]  /*30e0*/  ISETP.GT.U32.AND P1, PT, R21, 0xfd, PT ;  /* 0x000000fd1500780c */ /* 0x000fc80003f24070 */
[----:B------:R-:W-:-:S13]  /*30f0*/  ISETP.GT.U32.OR P1, PT, R22, 0xfd, P1 ;  /* 0x000000fd1600780c */ /* 0x000fda0000f24470 */
[----:B------:R-:W-:Y:S01]  /*3100*/  @!P1 MOV R9, RZ ;  /* 0x000000ff00099202 */ /* 0x000fe20000000f00 */
[----:B------:R-:W-:Y:S06]  /*3110*/  @!P1 BRA `(.L_x_112) ;  /* 0x00000000005c9947 */ /* 0x000fec0003800000 */
[----:B------:R-:W-:Y:S02]  /*3120*/  FSETP.GTU.FTZ.AND P1, PT, |R3|, +INF , PT ;  /* 0x7f8000000300780b */ /* 0x000fe40003f3c200 */
[----:B------:R-:W-:-:S04]  /*3130*/  FSETP.GTU.FTZ.AND P2, PT, |R0|, +INF , PT ;  /* 0x7f8000000000780b */ /* 0x000fc80003f5c200 */
[----:B------:R-:W-:-:S13]  /*3140*/  PLOP3.LUT P1, PT, P1, P2, PT, 0xf8, 0x8f ;  /* 0x00000000008f781c */ /* 0x000fda0000f25f70 */
[----:B------:R-:W-:Y:S05]  /*3150*/  @P1 BRA `(.L_x_113) ;  /* 0x00000004004c1947 */ /* 0x000fea0003800000 */
[----:B------:R-:W-:-:S13]  /*3160*/  LOP3.LUT P1, RZ, R0, 0x7fffffff, R3, 0xc8, !PT ;  /* 0x7fffffff00ff7812 */ /* 0x000fda000782c803 */
[----:B------:R-:W-:Y:S05]  /*3170*/  @!P1 BRA `(.L_x_114) ;  /* 0x00000004003c9947 */ /* 0x000fea0003800000 */
[C---:B------:R-:W-:Y:S02]  /*3180*/  FSETP.NEU.FTZ.AND P3, PT, |R3|.reuse, +INF , PT ;  /* 0x7f8000000300780b */ /* 0x040fe40003f7d200 */
[----:B------:R-:W-:Y:S02]  /*3190*/  FSETP.NEU.FTZ.AND P2, PT, |R0|, +INF , PT ;  /* 0x7f8000000000780b */ /* 0x000fe40003f5d200 */
[----:B------:R-:W-:-:S11]  /*31a0*/  FSETP.NEU.FTZ.AND P1, PT, |R3|, +INF , PT ;  /* 0x7f8000000300780b */ /* 0x000fd60003f3d200 */
[----:B------:R-:W-:Y:S05]  /*31b0*/  @!P2 BRA !P3, `(.L_x_114) ;  /* 0x00000004002ca947 */ /* 0x000fea0005800000 */
[----:B------:R-:W-:-:S04]  /*31c0*/  LOP3.LUT P3, RZ, R3, 0x7fffffff, RZ, 0xc0, !PT ;  /* 0x7fffffff03ff7812 */ /* 0x000fc8000786c0ff */
[----:B------:R-:W-:-:S13]  /*31d0*/  PLOP3.LUT P2, PT, P2, P3, PT, 0x2f, 0xf2 ;  /* 0x0000000000f2781c */ /* 0x000fda0001746577 */
[----:B------:R-:W-:Y:S05]  /*31e0*/  @P2 BRA `(.L_x_115) ;  /* 0x0000000400182947 */ /* 0x000fea0003800000 */
[----:B------:R-:W-:-:S04]  /*31f0*/  LOP3.LUT P2, RZ, R0, 0x7fffffff, RZ, 0xc0, !PT ;  /* 0x7fffffff00ff7812 */ /* 0x000fc8000784c0ff */
[----:B------:R-:W-:-:S13]  /*3200*/  PLOP3.LUT P1, PT, P1, P2, PT, 0x2f, 0xf2 ;  /* 0x0000000000f2781c */ /* 0x000fda0000f24577 */
[----:B------:R-:W-:Y:S05]  /*3210*/  @P1 BRA `(.L_x_116) ;  /* 0x0000000400001947 */ /* 0x000fea0003800000 */
[----:B------:R-:W-:Y:S02]  /*3220*/  ISETP.GE.AND P1, PT, R22, RZ, PT ;  /* 0x000000ff1600720c */ /* 0x000fe40003f26270 */
[----:B------:R-:W-:-:S11]  /*3230*/  ISETP.GE.AND P2, PT, R21, RZ, PT ;  /* 0x000000ff1500720c */ /* 0x000fd60003f46270 */
[----:B------:R-:W-:Y:S01]  /*3240*/  @P1 MOV R9, RZ ;  /* 0x000000ff00091202 */ /* 0x000fe20000000f00 */
[----:B------:R-:W-:Y:S02]  /*3250*/  @!P1 IMAD.MOV.U32 R9, RZ, RZ, -0x40 ;  /* 0xffffffc0ff099424 */ /* 0x000fe400078e00ff */
[----:B------:R-:W-:Y:S01]  /*3260*/  @!P1 FFMA R3, R3, 1.84467440737095516160e+19, RZ ;  /* 0x5f80000003039823 */ /* 0x000fe200000000ff */
[----:B------:R-:W-:Y:S02]  /*3270*/  @!P2 FFMA R0, R0, 1.84467440737095516160e+19, RZ ;  /* 0x5f8000000000a823 */ /* 0x000fe400000000ff */
[----:B------:R-:W-:-:S07]  /*3280*/  @!P2 IADD3 R9, PT, PT, R9, 0x40, RZ ;  /* 0x000000400909a810 */ /* 0x000fce0007ffe0ff */
.L_x_112:
[----:B------:R-:W-:Y:S01]  /*3290*/  LEA R21, R2, 0xc0800000, 0x17 ;  /* 0xc080000002157811 */ /* 0x000fe200078eb8ff */
[----:B------:R-:W-:Y:S01]  /*32a0*/  VIADD R20, R20, 0xffffff81 ;  /* 0xffffff8114147836 */ /* 0x000fe20000000000 */
[----:B------:R-:W-:Y:S02]  /*32b0*/  BSSY.RECONVERGENT B1, `(.L_x_117) ;  /* 0x0000035000017945 */ /* 0x000fe40003800200 */
[----:B------:R-:W-:Y:S01]  /*32c0*/  IADD3 R26, PT, PT, -R21, R0, RZ ;  /* 0x00000000151a7210 */ /* 0x000fe20007ffe1ff */
[C---:B------:R-:W-:Y:S01]  /*32d0*/  IMAD R0, R20.reuse, -0x800000, R3 ;  /* 0xff80000014007824 */ /* 0x040fe200078e0203 */
[----:B------:R-:W-:Y:S02]  /*32e0*/  IADD3 R20, PT, PT, R20, 0x7f, -R2 ;  /* 0x0000007f14147810 */ /* 0x000fe40007ffe802 */
[----:B------:R-:W0:Y:S01]  /*32f0*/  MUFU.RCP R22, R26 ;  /* 0x0000001a00167308 */ /* 0x000e220000001000 */
[----:B------:R-:W-:Y:S01]  /*3300*/  FADD.FTZ R21, -R26, -RZ ;  /* 0x800000ff1a157221 */ /* 0x000fe20000010100 */
[----:B------:R-:W-:-:S03]  /*3310*/  IADD3 R9, PT, PT, R20, R9, RZ ;  /* 0x0000000914097210 */ /* 0x000fc60007ffe0ff */
[----:B0-----:R-:W-:-:S04]  /*3320*/  FFMA R27, R22, R21, 1 ;  /* 0x3f800000161b7423 */ /* 0x001fc80000000015 */
[----:B------:R-:W-:-:S04]  /*3330*/  FFMA R27, R22, R27, R22 ;  /* 0x0000001b161b7223 */ /* 0x000fc80000000016 */
[----:B------:R-:W-:-:S04]  /*3340*/  FFMA R22, R0, R27, RZ ;  /* 0x0000001b00167223 */ /* 0x000fc800000000ff */
[----:B------:R-:W-:-:S04]  /*3350*/  FFMA R3, R21, R22, R0 ;  /* 0x0000001615037223 */ /* 0x000fc80000000000 */
[----:B------:R-:W-:-:S04]  /*3360*/  FFMA R22, R27, R3, R22 ;  /* 0x000000031b167223 */ /* 0x000fc80000000016 */
[----:B------:R-:W-:-:S04]  /*3370*/  FFMA R21, R21, R22, R0 ;  /* 0x0000001615157223 */ /* 0x000fc80000000000 */
[----:B------:R-:W-:-:S05]  /*3380*/  FFMA R0, R27, R21, R22 ;  /* 0x000000151b007223 */ /* 0x000fca0000000016 */
[----:B------:R-:W-:-:S04]  /*3390*/  SHF.R.U32.HI R2, RZ, 0x17, R0 ;  /* 0x00000017ff027819 */ /* 0x000fc80000011600 */
[----:B------:R-:W-:-:S04]  /*33a0*/  LOP3.LUT R2, R2, 0xff, RZ, 0xc0, !PT ;  /* 0x000000ff02027812 */ /* 0x000fc800078ec0ff */
[----:B------:R-:W-:-:S05]  /*33b0*/  IADD3 R2, PT, PT, R2, R9, RZ ;  /* 0x0000000902027210 */ /* 0x000fca0007ffe0ff */
[----:B------:R-:W-:-:S05]  /*33c0*/  VIADD R3, R2, 0xffffffff ;  /* 0xffffffff02037836 */ /* 0x000fca0000000000 */
[----:B------:R-:W-:-:S13]  /*33d0*/  ISETP.GE.U32.AND P1, PT, R3, 0xfe, PT ;  /* 0x000000fe0300780c */ /* 0x000fda0003f26070 */
[----:B------:R-:W-:Y:S05]  /*33e0*/  @!P1 BRA `(.L_x_118) ;  /* 0x0000000000809947 */ /* 0x000fea0003800000 */
[----:B------:R-:W-:-:S13]  /*33f0*/  ISETP.GT.AND P1, PT, R2, 0xfe, PT ;  /* 0x000000fe0200780c */ /* 0x000fda0003f24270 */
[----:B------:R-:W-:Y:S05]  /*3400*/  @P1 BRA `(.L_x_119) ;  /* 0x00000000006c1947 */ /* 0x000fea0003800000 */
[----:B------:R-:W-:-:S13]  /*3410*/  ISETP.GE.AND P1, PT, R2, 0x1, PT ;  /* 0x000000010200780c */ /* 0x000fda0003f26270 */
[----:B------:R-:W-:Y:S05]  /*3420*/  @P1 BRA `(.L_x_120) ;  /* 0x0000000000741947 */ /* 0x000fea0003800000 */
[----:B------:R-:W-:Y:S02]  /*3430*/  ISETP.GE.AND P1, PT, R2, -0x18, PT ;  /* 0xffffffe80200780c */ /* 0x000fe40003f26270 */
[----:B------:R-:W-:-:S11]  /*3440*/  LOP3.LUT R0, R0, 0x80000000, RZ, 0xc0, !PT ;  /* 0x8000000000007812 */ /* 0x000fd600078ec0ff */
[----:B------:R-:W-:Y:S05]  /*3450*/  @!P1 BRA `(.L_x_120) ;  /* 0x0000000000689947 */ /* 0x000fea0003800000 */
[CCC-:B------:R-:W-:Y:S01]  /*3460*/  FFMA.RZ R3, R27.reuse, R21.reuse, R22.reuse ;  /* 0x000000151b037223 */ /* 0x1c0fe2000000c016 */
[C---:B------:R-:W-:Y:S01]  /*3470*/  IADD3 R20, PT, PT, R2.reuse, 0x20, RZ ;  /* 0x0000002002147810 */ /* 0x040fe20007ffe0ff */
[CCC-:B------:R-:W-:Y:S01]  /*3480*/  FFMA.RP R9, R27.reuse, R21.reuse, R22.reuse ;  /* 0x000000151b097223 */ /* 0x1c0fe20000008016 */
[----:B------:R-:W-:Y:S01]  /*3490*/  FFMA.RM R22, R27, R21, R22 ;  /* 0x000000151b167223 */ /* 0x000fe20000004016 */
[C---:B------:R-:W-:Y:S02]  /*34a0*/  ISETP.NE.AND P3, PT, R2.reuse, RZ, PT ;  /* 0x000000ff0200720c */ /* 0x040fe40003f65270 */
[----:B------:R-:W-:Y:S02]  /*34b0*/  LOP3.LUT R3, R3, 0x7fffff, RZ, 0xc0, !PT ;  /* 0x007fffff03037812 */ /* 0x000fe400078ec0ff */
[----:B------:R-:W-:Y:S02]  /*34c0*/  ISETP.NE.AND P2, PT, R2, RZ, PT ;  /* 0x000000ff0200720c */ /* 0x000fe40003f45270 */
[----:B------:R-:W-:-:S02]  /*34d0*/  LOP3.LUT R3, R3, 0x800000, RZ, 0xfc, !PT ;  /* 0x0080000003037812 */ /* 0x000fc400078efcff */
[----:B------:R-:W-:Y:S02]  /*34e0*/  IADD3 R2, PT, PT, -R2, RZ, RZ ;  /* 0x000000ff02027210 */ /* 0x000fe40007ffe1ff */
[----:B------:R-:W-:Y:S02]  /*34f0*/  SHF.L.U32 R20, R3, R20, RZ ;  /* 0x0000001403147219 */ /* 0x000fe400000006ff */
[----:B------:R-:W-:Y:S02]  /*3500*/  FSETP.NEU.FTZ.AND P1, PT, R9, R22, PT ;  /* 0x000000160900720b */ /* 0x000fe40003f3d000 */
[----:B------:R-:W-:Y:S02]  /*3510*/  SEL R2, R2, RZ, P3 ;  /* 0x000000ff02027207 */ /* 0x000fe40001800000 */
[----:B------:R-:W-:Y:S02]  /*3520*/  ISETP.NE.AND P2, PT, R20, RZ, P2 ;  /* 0x000000ff1400720c */ /* 0x000fe40001745270 */
[----:B------:R-:W-:-:S02]  /*3530*/  SHF.R.U32.HI R3, RZ, R2, R3 ;  /* 0x00000002ff037219 */ /* 0x000fc40000011603 */
[----:B------:R-:W-:Y:S02]  /*3540*/  PLOP3.LUT P1, PT, P1, P2, PT, 0xf8, 0x8f ;  /* 0x00000000008f781c */ /* 0x000fe40000f25f70 */
[----:B------:R-:W-:Y:S02]  /*3550*/  SHF.R.U32.HI R2, RZ, 0x1, R3 ;  /* 0x00000001ff027819 */ /* 0x000fe40000011603 */
[----:B------:R-:W-:-:S04]  /*3560*/  SEL R9, RZ, 0x1, !P1 ;  /* 0x00000001ff097807 */ /* 0x000fc80004800000 */
[----:B------:R-:W-:-:S04]  /*3570*/  LOP3.LUT R20, R9, 0x1, R2, 0xf8, !PT ;  /* 0x0000000109147812 */ /* 0x000fc800078ef802 */
[----:B------:R-:W-:-:S05]  /*3580*/  LOP3.LUT R3, R20, R3, RZ, 0xc0, !PT ;  /* 0x0000000314037212 */ /* 0x000fca00078ec0ff */
[----:B------:R-:W-:-:S05]  /*3590*/  IMAD.IADD R3, R2, 0x1, R3 ;  /* 0x0000000102037824 */ /* 0x000fca00078e0203 */
[----:B------:R-:W-:Y:S01]  /*35a0*/  LOP3.LUT R0, R3, R0, RZ, 0xfc, !PT ;  /* 0x0000000003007212 */ /* 0x000fe200078efcff */
[----:B------:R-:W-:Y:S06]  /*35b0*/  BRA `(.L_x_120) ;  /* 0x0000000000107947 */ /* 0x000fec0003800000 */
.L_x_119:
[----:B------:R-:W-:-:S04]  /*35c0*/  LOP3.LUT R0, R0, 0x80000000, RZ, 0xc0, !PT ;  /* 0x8000000000007812 */ /* 0x000fc800078ec0ff */
[----:B------:R-:W-:Y:S01]  /*35d0*/  LOP3.LUT R0, R0, 0x7f800000, RZ, 0xfc, !PT ;  /* 0x7f80000000007812 */ /* 0x000fe200078efcff */
[----:B------:R-:W-:Y:S06]  /*35e0*/  BRA `(.L_x_120) ;  /* 0x0000000000047947 */ /* 0x000fec0003800000 */
.L_x_118:
[----:B------:R-:W-:-:S07]  /*35f0*/  LEA R0, R9, R0, 0x17 ;  /* 0x0000000009007211 */ /* 0x000fce00078eb8ff */
.L_x_120:
[----:B------:R-:W-:Y:S05]  /*3600*/  BSYNC.RECONVERGENT B1 ;  /* 0x0000000000017941 */ /* 0x000fea0003800200 */
.L_x_117:
[----:B------:R-:W-:Y:S05]  /*3610*/  BRA `(.L_x_121) ;  /* 0x0000000000207947 */ /* 0x000fea0003800000 */
.L_x_116:
[----:B------:R-:W-:-:S04]  /*3620*/  LOP3.LUT R0, R0, 0x80000000, R3, 0x48, !PT ;  /* 0x8000000000007812 */ /* 0x000fc800078e4803 */
[----:B------:R-:W-:Y:S01]  /*3630*/  LOP3.LUT R0, R0, 0x7f800000, RZ, 0xfc, !PT ;  /* 0x7f80000000007812 */ /* 0x000fe200078efcff */
[----:B------:R-:W-:Y:S06]  /*3640*/  BRA `(.L_x_121) ;  /* 0x0000000000147947 */ /* 0x000fec0003800000 */
.L_x_115:
[----:B------:R-:W-:Y:S01]  /*3650*/  LOP3.LUT R0, R0, 0x80000000, R3, 0x48, !PT ;  /* 0x8000000000007812 */ /* 0x000fe200078e4803 */
[----:B------:R-:W-:Y:S06]  /*3660*/  BRA `(.L_x_121) ;  /* 0x00000000000c7947 */ /* 0x000fec0003800000 */
.L_x_114:
[----:B------:R-:W0:Y:S01]  /*3670*/  MUFU.RSQ R0, -QNAN ;  /* 0xffc0000000007908 */ /* 0x000e220000001400 */
[----:B------:R-:W-:Y:S05]  /*3680*/  BRA `(.L_x_121) ;  /* 0x0000000000047947 */ /* 0x000fea0003800000 */
.L_x_113:
[----:B------:R-:W-:-:S07]  /*3690*/  FADD.FTZ R0, R3, R0 ;  /* 0x0000000003007221 */ /* 0x000fce0000010000 */
.L_x_121:
[----:B------:R-:W-:Y:S05]  /*36a0*/  BSYNC.RECONVERGENT B0 ;  /* 0x0000000000007941 */ /* 0x000fea0003800200 */
.L_x_111:
[----:B------:R-:W-:-:S04]  /*36b0*/  HFMA2 R9, -RZ, RZ, 0, 0 ;  /* 0x00000000ff097431 */ /* 0x000fc800000001ff */
[----:B0-----:R-:W-:Y:S05]  /*36c0*/  RET.REL.NODEC R8 `(_Z13paddingkernelPfS_S_S_iii) ;  /* 0xffffffc8084c7950 */ /* 0x001fea0003c3ffff */
.L_x_122:
        /* <DEDUP_REMOVED lines=11> */
.L_x_124:


//--------------------- .nv.shared._Z8mykernelPfS_iiii --------------------------
	.section	.nv.shared._Z8mykernelPfS_iiii,"aw",@nobits
	.sectionflags	@""
	.align	4
.nv.shared._Z8mykernelPfS_iiii:
	.zero		3072


//--------------------- .nv.shared.reserved.0     --------------------------
	.section	.nv.shared.reserved.0,"aw",@nobits
	.weak		__nv_reservedSMEM_offset_0_alias
	.size		__nv_reservedSMEM_offset_0_alias, 0, 64
	.other		__nv_reservedSMEM_offset_0_alias,@"STO_CUDA_RESERVED_SHARED STV_DEFAULT"
__nv_reservedSMEM_offset_0_alias:
	.zero		0
	.zero		64


//--------------------- .nv.constant0._Z8mykernelPfS_iiii --------------------------
	.section	.nv.constant0._Z8mykernelPfS_iiii,"a",@progbits
	.sectionflags	@""
	.align	4
.nv.constant0._Z8mykernelPfS_iiii:
	.zero		928


//--------------------- .nv.constant0._Z13paddingkernelPfS_S_S_iii --------------------------
	.section	.nv.constant0._Z13paddingkernelPfS_S_S_iii,"a",@progbits
	.sectionflags	@""
	.align	4
.nv.constant0._Z13paddingkernelPfS_S_S_iii:
	.zero		940


//--------------------- SYMBOLS --------------------------

	.type		.nv.reservedSmem.offset0,@object
	.size		.nv.reservedSmem.offset0,0x4
	.type		.nv.reservedSmem.cap,@object
	.size		.nv.reservedSmem.cap,0x4
